	.target	sm_90a

	.elftype	@"ET_EXEC"


//--------------------- .note.nv.tkinfo           --------------------------
	.section	.note.nv.tkinfo,"",@"SHT_NOTE"
	.sectionflags	@"SHF_NOTE_NV_TKINFO"
	.tkinfo
        /*0018*/ 	.word	0x00000002
        /*0030*/ 	.string	""
        /*0030*/ 	.string	"ptxas"
        /*0030*/ 	.string	"Cuda compilation tools, release 13.0, V13.0.88"
        /*0030*/ 	.string	"Build cuda_13.0.r13.0/compiler.36424714_0"
        /*0030*/ 	.string	"-arch sm_90a -m 64 "



//--------------------- .note.nv.cuinfo           --------------------------
	.section	.note.nv.cuinfo,"",@"SHT_NOTE"
	.sectionflags	@"SHF_NOTE_NV_CUINFO"
        /*0018*/ 	.short	0x0002
        /*001a*/ 	.short	0x005a
        /*001c*/ 	.short	0x0082
	.zero		2


//--------------------- .nv.info                  --------------------------
	.section	.nv.info,"",@"SHT_CUDA_INFO"
	.align	4


	//----- nvinfo : EIATTR_REGCOUNT
	.align		4
        /*0000*/ 	.byte	0x04, 0x2f
        /*0002*/ 	.short	(.L_12 - .L_11)
	.align		4
.L_11:
        /*0004*/ 	.word	index@(_ZN7cutlass13device_kernelINS_4conv6kernel13ConvUniversalINS1_16ConvProblemShapeILNS1_8OperatorE2ELi2EEENS1_10collective14CollectiveConvINS1_46MainloopSm90TmaGmmaWarpSpecializedImplicitGemmILS5_2ELi9ELi2EN4cute5tupleIJNSA_1CILi1EEESD_SD_EEENS1_36KernelImplicitTmaWarpSpecializedSm90ELi1EEENSB_IJNSC_ILi256EEENSB_IJNSC_ILi128EEEEEENSB_IJNSC_ILi32EEEEEEEEENS_10bfloat16_tESN_NSA_8TiledMMAINSA_8MMA_AtomIJNSA_4SM904GMMA28MMA_64x128x16_F32BF16BF16_SSILNSR_5MajorE1ELST_1ELNSR_7ScaleInE1ELSU_1EEEEEENSA_6LayoutISE_NSB_IJNSC_ILi0EEESY_SY_EEEEENSB_IJNSA_10UnderscoreES11_S11_EEEEENS7_6detail26Sm90ImplicitGemmTileTraitsINSA_13SM90_TMA_LOADENSA_14ComposedLayoutINSA_7SwizzleILi3ELi4ELi3EEENSA_18smem_ptr_flag_bitsILi16EEENSX_INSB_IJNSB_IJNSC_ILi64EEENSC_ILi4EEEEEENSB_IJNSC_ILi8EEES1D_EEENSB_IJSD_NSC_ILi9EEEEEEEEENSB_IJNSB_IJSD_NSC_ILi2048EEEEEENSB_IJS1C_NSC_ILi512EEEEEENSB_IJSY_NSC_ILi8192EEEEEEEEEEEEEvEENS15_INSA_20SM90_TMA_LOAD_IM2COLENS17_IS19_S1B_NSX_INSB_IJNSB_IJS1C_NSC_ILi2EEEEEES1G_S1I_EEENSB_IJS1L_S1N_NSB_IJSY_NSC_ILi4096EEEEEEEEEEEEEvEEEENS_8epilogue10collective6detail29Sm90TmaWarpSpecializedAdapterINS26_15DefaultEpilogueISN_NSB_IJlNSB_IJSD_llEEESY_EEES2B_NS25_6thread17LinearCombinationISN_Li1EffLNS2C_9ScaleType4KindE0ELNS_15FloatRoundStyleE2ESN_EENS_4gemm15EpilogueDefaultEEEEEvvEEEEvNT_6ParamsE)
        /*0008*/ 	.word	0x000000ff


	//----- nvinfo : EIATTR_FRAME_SIZE
	.align		4
.L_12:
        /*000c*/ 	.byte	0x04, 0x11
        /*000e*/ 	.short	(.L_14 - .L_13)
	.align		4
.L_13:
        /*0010*/ 	.word	index@(_ZN7cutlass13device_kernelINS_4conv6kernel13ConvUniversalINS1_16ConvProblemShapeILNS1_8OperatorE2ELi2EEENS1_10collective14CollectiveConvINS1_46MainloopSm90TmaGmmaWarpSpecializedImplicitGemmILS5_2ELi9ELi2EN4cute5tupleIJNSA_1CILi1EEESD_SD_EEENS1_36KernelImplicitTmaWarpSpecializedSm90ELi1EEENSB_IJNSC_ILi256EEENSB_IJNSC_ILi128EEEEEENSB_IJNSC_ILi32EEEEEEEEENS_10bfloat16_tESN_NSA_8TiledMMAINSA_8MMA_AtomIJNSA_4SM904GMMA28MMA_64x128x16_F32BF16BF16_SSILNSR_5MajorE1ELST_1ELNSR_7ScaleInE1ELSU_1EEEEEENSA_6LayoutISE_NSB_IJNSC_ILi0EEESY_SY_EEEEENSB_IJNSA_10UnderscoreES11_S11_EEEEENS7_6detail26Sm90ImplicitGemmTileTraitsINSA_13SM90_TMA_LOADENSA_14ComposedLayoutINSA_7SwizzleILi3ELi4ELi3EEENSA_18smem_ptr_flag_bitsILi16EEENSX_INSB_IJNSB_IJNSC_ILi64EEENSC_ILi4EEEEEENSB_IJNSC_ILi8EEES1D_EEENSB_IJSD_NSC_ILi9EEEEEEEEENSB_IJNSB_IJSD_NSC_ILi2048EEEEEENSB_IJS1C_NSC_ILi512EEEEEENSB_IJSY_NSC_ILi8192EEEEEEEEEEEEEvEENS15_INSA_20SM90_TMA_LOAD_IM2COLENS17_IS19_S1B_NSX_INSB_IJNSB_IJS1C_NSC_ILi2EEEEEES1G_S1I_EEENSB_IJS1L_S1N_NSB_IJSY_NSC_ILi4096EEEEEEEEEEEEEvEEEENS_8epilogue10collective6detail29Sm90TmaWarpSpecializedAdapterINS26_15DefaultEpilogueISN_NSB_IJlNSB_IJSD_llEEESY_EEES2B_NS25_6thread17LinearCombinationISN_Li1EffLNS2C_9ScaleType4KindE0ELNS_15FloatRoundStyleE2ESN_EENS_4gemm15EpilogueDefaultEEEEEvvEEEEvNT_6ParamsE)
        /*0014*/ 	.word	0x00000270


	//----- nvinfo : EIATTR_MIN_STACK_SIZE
	.align		4
.L_14:
        /*0018*/ 	.byte	0x04, 0x12
        /*001a*/ 	.short	(.L_16 - .L_15)
	.align		4
.L_15:
        /*001c*/ 	.word	index@(_ZN7cutlass13device_kernelINS_4conv6kernel13ConvUniversalINS1_16ConvProblemShapeILNS1_8OperatorE2ELi2EEENS1_10collective14CollectiveConvINS1_46MainloopSm90TmaGmmaWarpSpecializedImplicitGemmILS5_2ELi9ELi2EN4cute5tupleIJNSA_1CILi1EEESD_SD_EEENS1_36KernelImplicitTmaWarpSpecializedSm90ELi1EEENSB_IJNSC_ILi256EEENSB_IJNSC_ILi128EEEEEENSB_IJNSC_ILi32EEEEEEEEENS_10bfloat16_tESN_NSA_8TiledMMAINSA_8MMA_AtomIJNSA_4SM904GMMA28MMA_64x128x16_F32BF16BF16_SSILNSR_5MajorE1ELST_1ELNSR_7ScaleInE1ELSU_1EEEEEENSA_6LayoutISE_NSB_IJNSC_ILi0EEESY_SY_EEEEENSB_IJNSA_10UnderscoreES11_S11_EEEEENS7_6detail26Sm90ImplicitGemmTileTraitsINSA_13SM90_TMA_LOADENSA_14ComposedLayoutINSA_7SwizzleILi3ELi4ELi3EEENSA_18smem_ptr_flag_bitsILi16EEENSX_INSB_IJNSB_IJNSC_ILi64EEENSC_ILi4EEEEEENSB_IJNSC_ILi8EEES1D_EEENSB_IJSD_NSC_ILi9EEEEEEEEENSB_IJNSB_IJSD_NSC_ILi2048EEEEEENSB_IJS1C_NSC_ILi512EEEEEENSB_IJSY_NSC_ILi8192EEEEEEEEEEEEEvEENS15_INSA_20SM90_TMA_LOAD_IM2COLENS17_IS19_S1B_NSX_INSB_IJNSB_IJS1C_NSC_ILi2EEEEEES1G_S1I_EEENSB_IJS1L_S1N_NSB_IJSY_NSC_ILi4096EEEEEEEEEEEEEvEEEENS_8epilogue10collective6detail29Sm90TmaWarpSpecializedAdapterINS26_15DefaultEpilogueISN_NSB_IJlNSB_IJSD_llEEESY_EEES2B_NS25_6thread17LinearCombinationISN_Li1EffLNS2C_9ScaleType4KindE0ELNS_15FloatRoundStyleE2ESN_EENS_4gemm15EpilogueDefaultEEEEEvvEEEEvNT_6ParamsE)
        /*0020*/ 	.word	0x00000270
.L_16:


//--------------------- .nv.compat                --------------------------
	.section	.nv.compat,"",@"SHT_CUDA_COMPAT_INFO"
	.align	4
        /*0000*/ 	.byte	0x02, 0x09, 0x01, 0x00, 0x02, 0x02, 0x04, 0x00, 0x02, 0x05, 0x05, 0x00, 0x03, 0x07, 0x01, 0x01
        /*0010*/ 	.byte	0x02, 0x03, 0x01, 0x00, 0x02, 0x06, 0x01, 0x00, 0x04, 0x0b, 0x08, 0x00, 0x00, 0x00, 0x00, 0x00
        /*0020*/ 	.byte	0x00, 0x00, 0x00, 0x00


//--------------------- .nv.info._ZN7cutlass13device_kernelINS_4conv6kernel13ConvUniversalINS1_16ConvProblemShapeILNS1_8OperatorE2ELi2EEENS1_10collective14CollectiveConvINS1_46MainloopSm90TmaGmmaWarpSpecializedImplicitGemmILS5_2ELi9ELi2EN4cute5tupleIJNSA_1CILi1EEESD_SD_EEENS1_36KernelImplicitTmaWarpSpecializedSm90ELi1EEENSB_IJNSC_ILi256EEENSB_IJNSC_ILi128EEEEEENSB_IJNSC_ILi32EEEEEEEEENS_10bfloat16_tESN_NSA_8TiledMMAINSA_8MMA_AtomIJNSA_4SM904GMMA28MMA_64x128x16_F32BF16BF16_SSILNSR_5MajorE1ELST_1ELNSR_7ScaleInE1ELSU_1EEEEEENSA_6LayoutISE_NSB_IJNSC_ILi0EEESY_SY_EEEEENSB_IJNSA_10UnderscoreES11_S11_EEEEENS7_6detail26Sm90ImplicitGemmTileTraitsINSA_13SM90_TMA_LOADENSA_14ComposedLayoutINSA_7SwizzleILi3ELi4ELi3EEENSA_18smem_ptr_flag_bitsILi16EEENSX_INSB_IJNSB_IJNSC_ILi64EEENSC_ILi4EEEEEENSB_IJNSC_ILi8EEES1D_EEENSB_IJSD_NSC_ILi9EEEEEEEEENSB_IJNSB_IJSD_NSC_ILi2048EEEEEENSB_IJS1C_NSC_ILi512EEEEEENSB_IJSY_NSC_ILi8192EEEEEEEEEEEEEvEENS15_INSA_20SM90_TMA_LOAD_IM2COLENS17_IS19_S1B_NSX_INSB_IJNSB_IJS1C_NSC_ILi2EEEEEES1G_S1I_EEENSB_IJS1L_S1N_NSB_IJSY_NSC_ILi4096EEEEEEEEEEEEEvEEEENS_8epilogue10collective6detail29Sm90TmaWarpSpecializedAdapterINS26_15DefaultEpilogueISN_NSB_IJlNSB_IJSD_llEEESY_EEES2B_NS25_6thread17LinearCombinationISN_Li1EffLNS2C_9ScaleType4KindE0ELNS_15FloatRoundStyleE2ESN_EENS_4gemm15EpilogueDefaultEEEEEvvEEEEvNT_6ParamsE --------------------------
	.section	.nv.info._ZN7cutlass13device_kernelINS_4conv6kernel13ConvUniversalINS1_16ConvProblemShapeILNS1_8OperatorE2ELi2EEENS1_10collective14CollectiveConvINS1_46MainloopSm90TmaGmmaWarpSpecializedImplicitGemmILS5_2ELi9ELi2EN4cute5tupleIJNSA_1CILi1EEESD_SD_EEENS1_36KernelImplicitTmaWarpSpecializedSm90ELi1EEENSB_IJNSC_ILi256EEENSB_IJNSC_ILi128EEEEEENSB_IJNSC_ILi32EEEEEEEEENS_10bfloat16_tESN_NSA_8TiledMMAINSA_8MMA_AtomIJNSA_4SM904GMMA28MMA_64x128x16_F32BF16BF16_SSILNSR_5MajorE1ELST_1ELNSR_7ScaleInE1ELSU_1EEEEEENSA_6LayoutISE_NSB_IJNSC_ILi0EEESY_SY_EEEEENSB_IJNSA_10UnderscoreES11_S11_EEEEENS7_6detail26Sm90ImplicitGemmTileTraitsINSA_13SM90_TMA_LOADENSA_14ComposedLayoutINSA_7SwizzleILi3ELi4ELi3EEENSA_18smem_ptr_flag_bitsILi16EEENSX_INSB_IJNSB_IJNSC_ILi64EEENSC_ILi4EEEEEENSB_IJNSC_ILi8EEES1D_EEENSB_IJSD_NSC_ILi9EEEEEEEEENSB_IJNSB_IJSD_NSC_ILi2048EEEEEENSB_IJS1C_NSC_ILi512EEEEEENSB_IJSY_NSC_ILi8192EEEEEEEEEEEEEvEENS15_INSA_20SM90_TMA_LOAD_IM2COLENS17_IS19_S1B_NSX_INSB_IJNSB_IJS1C_NSC_ILi2EEEEEES1G_S1I_EEENSB_IJS1L_S1N_NSB_IJSY_NSC_ILi4096EEEEEEEEEEEEEvEEEENS_8epilogue10collective6detail29Sm90TmaWarpSpecializedAdapterINS26_15DefaultEpilogueISN_NSB_IJlNSB_IJSD_llEEESY_EEES2B_NS25_6thread17LinearCombinationISN_Li1EffLNS2C_9ScaleType4KindE0ELNS_15FloatRoundStyleE2ESN_EENS_4gemm15EpilogueDefaultEEEEEvvEEEEvNT_6ParamsE,"",@"SHT_CUDA_INFO"
	.sectionflags	@""
	.align	4


	//----- nvinfo : EIATTR_CUDA_API_VERSION
	.align		4
        /*0000*/ 	.byte	0x04, 0x37
        /*0002*/ 	.short	(.L_18 - .L_17)
.L_17:
        /*0004*/ 	.word	0x00000082


	//----- nvinfo : EIATTR_KPARAM_INFO
	.align		4
.L_18:
        /*0008*/ 	.byte	0x04, 0x17
        /*000a*/ 	.short	(.L_20 - .L_19)
.L_19:
        /*000c*/ 	.word	0x00000000
        /*0010*/ 	.short	0x0000
        /*0012*/ 	.short	0x0070
        /*0014*/ 	.byte	0x00, 0xf0, 0x01, 0x0e


	//----- nvinfo : EIATTR_SPARSE_MMA_MASK
	.align		4
.L_20:
        /*0018*/ 	.byte	0x03, 0x50
        /*001a*/ 	.short	0x0000


	//----- nvinfo : EIATTR_MAXREG_COUNT
	.align		4
        /*001c*/ 	.byte	0x03, 0x1b
        /*001e*/ 	.short	0x00ff


	//----- nvinfo : EIATTR_NUM_BARRIERS
	.align		4
        /*0020*/ 	.byte	0x02, 0x4c
        /*0022*/ 	.byte	0x01
	.zero		1


	//----- nvinfo : EIATTR_ANNOTATIONS
	.align		4
        /*0024*/ 	.byte	0x04, 0x55
        /*0026*/ 	.short	(.L_22 - .L_21)


	//   ....[0]....
.L_21:
        /*0028*/ 	.word	0x00000001
        /*002c*/ 	.byte	0x70, 0x0c, 0x00, 0x00, 0x01, 0x00, 0x00, 0x00, 0xb0, 0x0c, 0x00, 0x00, 0x01, 0x00, 0x00, 0x00
        /* <DEDUP_REMOVED lines=208> */
        /*0d3c*/ 	.byte	0x40, 0x1b, 0x01, 0x00


	//----- nvinfo : EIATTR_MERCURY_ISA_VERSION
	.align		4
.L_22:
        /*0d40*/ 	.byte	0x03, 0x5f
        /*0d42*/ 	.short	0x0101


	//----- nvinfo : EIATTR_COOP_GROUP_MASK_REGIDS
	.align		4
        /*0d44*/ 	.byte	0x04, 0x29
        /*0d46*/ 	.short	(.L_24 - .L_23)


	//   ....[0]....
.L_23:
        /*0d48*/ 	.word	0xffffffff


	//   ....[1]....
        /*0d4c*/ 	.word	0xffffffff


	//   ....[2]....
        /*0d50*/ 	.word	0xffffffff


	//----- nvinfo : EIATTR_COOP_GROUP_INSTR_OFFSETS
	.align		4
.L_24:
        /*0d54*/ 	.byte	0x04, 0x28
        /*0d56*/ 	.short	(.L_26 - .L_25)


	//   ....[0]....
.L_25:
        /*0d58*/ 	.word	0x00000060


	//   ....[1]....
        /*0d5c*/ 	.word	0x00000090


	//   ....[2]....
        /*0d60*/ 	.word	0x00000190


	//----- nvinfo : EIATTR_MBARRIER_INSTR_OFFSETS
	.align		4
.L_26:
        /*0d64*/ 	.byte	0x04, 0x39
        /*0d66*/ 	.short	(.L_28 - .L_27)


	//   ....[0]....
.L_27:
        /*0d68*/ 	.word	0x00000300
        /*0d6c*/ 	.word	0x000000ff
        /*0d70*/ 	.word	0x00036000
        /*0d74*/ 	.short	0x0100
        /*0d76*/ 	.byte	0x07
	.zero		1


	//   ....[1]....
        /*0d78*/ 	.word	0x00000310
        /*0d7c*/ 	.word	0x000000ff
        /*0d80*/ 	.word	0x00036048
        /*0d84*/ 	.short	0x0100
        /*0d86*/ 	.byte	0x07
	.zero		1


	//   ....[2]....
        /*0d88*/ 	.word	0x00000320
        /*0d8c*/ 	.word	0x000000ff
        /*0d90*/ 	.word	0x00036008
        /*0d94*/ 	.short	0x0100
        /*0d96*/ 	.byte	0x07
	.zero		1


	//   ....[3]....
        /*0d98*/ 	.word	0x00000330
        /*0d9c*/ 	.word	0x000000ff
        /*0da0*/ 	.word	0x00036050
        /*0da4*/ 	.short	0x0100
        /*0da6*/ 	.byte	0x07
	.zero		1


	//   ....[4]....
        /*0da8*/ 	.word	0x00000340
        /*0dac*/ 	.word	0x000000ff
        /*0db0*/ 	.word	0x00036010
        /*0db4*/ 	.short	0x0100
        /*0db6*/ 	.byte	0x07
	.zero		1


	//   ....[5]....
        /*0db8*/ 	.word	0x00000350
        /*0dbc*/ 	.word	0x000000ff
        /*0dc0*/ 	.word	0x00036058
        /*0dc4*/ 	.short	0x0100
        /*0dc6*/ 	.byte	0x07
	.zero		1


	//   ....[6]....
        /*0dc8*/ 	.word	0x00000360
        /*0dcc*/ 	.word	0x000000ff
        /*0dd0*/ 	.word	0x00036018
        /*0dd4*/ 	.short	0x0100
        /*0dd6*/ 	.byte	0x07
	.zero		1


	//   ....[7]....
        /*0dd8*/ 	.word	0x00000370
        /*0ddc*/ 	.word	0x000000ff
        /*0de0*/ 	.word	0x00036060
        /*0de4*/ 	.short	0x0100
        /*0de6*/ 	.byte	0x07
	.zero		1


	//   ....[8]....
        /*0de8*/ 	.word	0x00000380
        /*0dec*/ 	.word	0x000000ff
        /*0df0*/ 	.word	0x00036020
        /*0df4*/ 	.short	0x0100
        /*0df6*/ 	.byte	0x07
	.zero		1


	//   ....[9]....
        /*0df8*/ 	.word	0x00000390
        /*0dfc*/ 	.word	0x000000ff
        /*0e00*/ 	.word	0x00036068
        /*0e04*/ 	.short	0x0100
        /*0e06*/ 	.byte	0x07
	.zero		1


	//   ....[10]....
        /*0e08*/ 	.word	0x000003a0
        /*0e0c*/ 	.word	0x000000ff
        /*0e10*/ 	.word	0x00036028
        /*0e14*/ 	.short	0x0100
        /*0e16*/ 	.byte	0x07
	.zero		1


	//   ....[11]....
        /*0e18*/ 	.word	0x000003b0
        /*0e1c*/ 	.word	0x000000ff
        /*0e20*/ 	.word	0x00036070
        /*0e24*/ 	.short	0x0100
        /*0e26*/ 	.byte	0x07
	.zero		1


	//   ....[12]....
        /*0e28*/ 	.word	0x000003c0
        /*0e2c*/ 	.word	0x000000ff
        /*0e30*/ 	.word	0x00036030
        /*0e34*/ 	.short	0x0100
        /*0e36*/ 	.byte	0x07
	.zero		1


	//   ....[13]....
        /*0e38*/ 	.word	0x000003d0
        /*0e3c*/ 	.word	0x000000ff
        /*0e40*/ 	.word	0x00036078
        /*0e44*/ 	.short	0x0100
        /*0e46*/ 	.byte	0x07
	.zero		1


	//   ....[14]....
        /*0e48*/ 	.word	0x000003e0
        /*0e4c*/ 	.word	0x000000ff
        /*0e50*/ 	.word	0x00036038
        /*0e54*/ 	.short	0x0100
        /*0e56*/ 	.byte	0x07
	.zero		1


	//   ....[15]....
        /*0e58*/ 	.word	0x000003f0
        /*0e5c*/ 	.word	0x000000ff
        /*0e60*/ 	.word	0x00036080
        /*0e64*/ 	.short	0x0100
        /*0e66*/ 	.byte	0x07
	.zero		1


	//   ....[16]....
        /*0e68*/ 	.word	0x00000400
        /*0e6c*/ 	.word	0x000000ff
        /*0e70*/ 	.word	0x00036040
        /*0e74*/ 	.short	0x0100
        /*0e76*/ 	.byte	0x07
	.zero		1


	//   ....[17]....
        /*0e78*/ 	.word	0x00000410
        /*0e7c*/ 	.word	0x000000ff
        /*0e80*/ 	.word	0x00036088
        /*0e84*/ 	.short	0x0100
        /*0e86*/ 	.byte	0x07
	.zero		1


	//   ....[18]....
        /*0e88*/ 	.word	0x00001750
        /*0e8c*/ 	.word	0x00000003
        /*0e90*/ 	.word	0x00036000
        /*0e94*/ 	.short	0x010a
        /*0e96*/ 	.byte	0x3f
	.zero		1


	//   ....[19]....
        /*0e98*/ 	.word	0x000027d0
        /*0e9c*/ 	.word	0x00000000
        /*0ea0*/ 	.word	0x00036000
        /*0ea4*/ 	.short	0x010a
        /*0ea6*/ 	.byte	0x3f
	.zero		1


	//   ....[20]....
        /*0ea8*/ 	.word	0x00003c50
        /*0eac*/ 	.word	0x000000ff
        /*0eb0*/ 	.word	0x00000000
        /*0eb4*/ 	.short	0x0101
        /*0eb6*/ 	.byte	0x06
	.zero		1


	//   ....[21]....
        /*0eb8*/ 	.word	0x00003e50
        /*0ebc*/ 	.word	0x000000ff
        /*0ec0*/ 	.word	0x00000000
        /*0ec4*/ 	.short	0x0101
        /*0ec6*/ 	.byte	0x04
	.zero		1


	//   ....[22]....
        /*0ec8*/ 	.word	0x00016cc0
        /*0ecc*/ 	.word	0x00000005
        /*0ed0*/ 	.word	0x00036048
        /*0ed4*/ 	.short	0x010a
        /*0ed6*/ 	.byte	0x3f
	.zero		1


	//   ....[23]....
        /*0ed8*/ 	.word	0x00017500
        /*0edc*/ 	.word	0x00000003
        /*0ee0*/ 	.word	0x00000000
        /*0ee4*/ 	.short	0x010a
        /*0ee6*/ 	.byte	0x3f
	.zero		1


	//   ....[24]....
        /*0ee8*/ 	.word	0x000175c0
        /*0eec*/ 	.word	0x00000003
        /*0ef0*/ 	.word	0x00000000
        /*0ef4*/ 	.short	0x010a
        /*0ef6*/ 	.byte	0x3f
	.zero		1


	//   ....[25]....
        /*0ef8*/ 	.word	0x00017680
        /*0efc*/ 	.word	0x00000003
        /*0f00*/ 	.word	0x00000000
        /*0f04*/ 	.short	0x010a
        /*0f06*/ 	.byte	0x3f
	.zero		1


	//   ....[26]....
        /*0f08*/ 	.word	0x00017740
        /*0f0c*/ 	.word	0x00000003
        /*0f10*/ 	.word	0x00000000
        /*0f14*/ 	.short	0x010a
        /*0f16*/ 	.byte	0x3f
	.zero		1


	//   ....[27]....
        /*0f18*/ 	.word	0x00017800
        /*0f1c*/ 	.word	0x00000003
        /*0f20*/ 	.word	0x00000000
        /*0f24*/ 	.short	0x010a
        /*0f26*/ 	.byte	0x3f
	.zero		1


	//   ....[28]....
        /*0f28*/ 	.word	0x000178c0
        /*0f2c*/ 	.word	0x00000003
        /*0f30*/ 	.word	0x00000000
        /*0f34*/ 	.short	0x010a
        /*0f36*/ 	.byte	0x3f
	.zero		1


	//   ....[29]....
        /*0f38*/ 	.word	0x00017980
        /*0f3c*/ 	.word	0x00000003
        /*0f40*/ 	.word	0x00000000
        /*0f44*/ 	.short	0x010a
        /*0f46*/ 	.byte	0x3f
	.zero		1


	//   ....[30]....
        /*0f48*/ 	.word	0x00017a40
        /*0f4c*/ 	.word	0x00000003
        /*0f50*/ 	.word	0x00000000
        /*0f54*/ 	.short	0x010a
        /*0f56*/ 	.byte	0x3f
	.zero		1


	//   ....[31]....
        /*0f58*/ 	.word	0x00017b00
        /*0f5c*/ 	.word	0x00000003
        /*0f60*/ 	.word	0x00000000
        /*0f64*/ 	.short	0x010a
        /*0f66*/ 	.byte	0x3f
	.zero		1


	//----- nvinfo : EIATTR_NUM_MBARRIERS
	.align		4
.L_28:
        /*0f68*/ 	.byte	0x03, 0x38
        /*0f6a*/ 	.short	0x0012


	//----- nvinfo : EIATTR_EXIT_INSTR_OFFSETS
	.align		4
        /*0f6c*/ 	.byte	0x04, 0x1c
        /*0f6e*/ 	.short	(.L_30 - .L_29)


	//   ....[0]....
.L_29:
        /*0f70*/ 	.word	0x00000c60


	//   ....[1]....
        /*0f74*/ 	.word	0x00004140


	//   ....[2]....
        /*0f78*/ 	.word	0x000041d0


	//   ....[3]....
        /*0f7c*/ 	.word	0x00011110


	//   ....[4]....
        /*0f80*/ 	.word	0x00011150


	//   ....[5]....
        /*0f84*/ 	.word	0x00016a40


	//   ....[6]....
        /*0f88*/ 	.word	0x00016a70


	//   ....[7]....
        /*0f8c*/ 	.word	0x00016a90


	//   ....[8]....
        /*0f90*/ 	.word	0x00017400


	//   ....[9]....
        /*0f94*/ 	.word	0x00017b30


	//----- nvinfo : EIATTR_MAX_THREADS
	.align		4
.L_30:
        /*0f98*/ 	.byte	0x04, 0x05
        /*0f9a*/ 	.short	(.L_32 - .L_31)
.L_31:
        /*0f9c*/ 	.word	0x00000100
        /*0fa0*/ 	.word	0x00000001
        /*0fa4*/ 	.word	0x00000001


	//----- nvinfo : EIATTR_CRS_STACK_SIZE
	.align		4
.L_32:
        /*0fa8*/ 	.byte	0x04, 0x1e
        /*0faa*/ 	.short	(.L_34 - .L_33)
.L_33:
        /*0fac*/ 	.word	0x00000000


	//----- nvinfo : EIATTR_CBANK_PARAM_SIZE
	.align		4
.L_34:
        /*0fb0*/ 	.byte	0x03, 0x19
        /*0fb2*/ 	.short	0x03f0


	//----- nvinfo : EIATTR_PARAM_CBANK
	.align		4
        /*0fb4*/ 	.byte	0x04, 0x0a
        /*0fb6*/ 	.short	(.L_36 - .L_35)
	.align		4
.L_35:
        /*0fb8*/ 	.word	index@(.nv.constant0._ZN7cutlass13device_kernelINS_4conv6kernel13ConvUniversalINS1_16ConvProblemShapeILNS1_8OperatorE2ELi2EEENS1_10collective14CollectiveConvINS1_46MainloopSm90TmaGmmaWarpSpecializedImplicitGemmILS5_2ELi9ELi2EN4cute5tupleIJNSA_1CILi1EEESD_SD_EEENS1_36KernelImplicitTmaWarpSpecializedSm90ELi1EEENSB_IJNSC_ILi256EEENSB_IJNSC_ILi128EEEEEENSB_IJNSC_ILi32EEEEEEEEENS_10bfloat16_tESN_NSA_8TiledMMAINSA_8MMA_AtomIJNSA_4SM904GMMA28MMA_64x128x16_F32BF16BF16_SSILNSR_5MajorE1ELST_1ELNSR_7ScaleInE1ELSU_1EEEEEENSA_6LayoutISE_NSB_IJNSC_ILi0EEESY_SY_EEEEENSB_IJNSA_10UnderscoreES11_S11_EEEEENS7_6detail26Sm90ImplicitGemmTileTraitsINSA_13SM90_TMA_LOADENSA_14ComposedLayoutINSA_7SwizzleILi3ELi4ELi3EEENSA_18smem_ptr_flag_bitsILi16EEENSX_INSB_IJNSB_IJNSC_ILi64EEENSC_ILi4EEEEEENSB_IJNSC_ILi8EEES1D_EEENSB_IJSD_NSC_ILi9EEEEEEEEENSB_IJNSB_IJSD_NSC_ILi2048EEEEEENSB_IJS1C_NSC_ILi512EEEEEENSB_IJSY_NSC_ILi8192EEEEEEEEEEEEEvEENS15_INSA_20SM90_TMA_LOAD_IM2COLENS17_IS19_S1B_NSX_INSB_IJNSB_IJS1C_NSC_ILi2EEEEEES1G_S1I_EEENSB_IJS1L_S1N_NSB_IJSY_NSC_ILi4096EEEEEEEEEEEEEvEEEENS_8epilogue10collective6detail29Sm90TmaWarpSpecializedAdapterINS26_15DefaultEpilogueISN_NSB_IJlNSB_IJSD_llEEESY_EEES2B_NS25_6thread17LinearCombinationISN_Li1EffLNS2C_9ScaleType4KindE0ELNS_15FloatRoundStyleE2ESN_EENS_4gemm15EpilogueDefaultEEEEEvvEEEEvNT_6ParamsE)
        /*0fbc*/ 	.short	0x0210
        /*0fbe*/ 	.short	0x03f0


	//----- nvinfo : EIATTR_SW_WAR
	.align		4
.L_36:
        /*0fc0*/ 	.byte	0x04, 0x36
        /*0fc2*/ 	.short	(.L_38 - .L_37)
.L_37:
        /*0fc4*/ 	.word	0x00000008
.L_38:


//--------------------- .nv.callgraph             --------------------------
	.section	.nv.callgraph,"",@"SHT_CUDA_CALLGRAPH"
	.align	4
	.sectionentsize	8
	.align		4
        /*0000*/ 	.word	0x00000000
	.align		4
        /*0004*/ 	.word	0xffffffff
	.align		4
        /*0008*/ 	.word	0x00000000
	.align		4
        /*000c*/ 	.word	0xfffffffe
	.align		4
        /*0010*/ 	.word	0x00000000
	.align		4
        /*0014*/ 	.word	0xfffffffd
	.align		4
        /*0018*/ 	.word	0x00000000
	.align		4
        /*001c*/ 	.word	0xfffffffc


//--------------------- .nv.constant4             --------------------------
	.section	.nv.constant4,"a",@progbits
	.align	8
	.align		8
.nv.constant4:
        /*0000*/ 	.dword	_ZN39_INTERNAL_b687de17_4_k_cu_6543357c_35584cuda3std3__45__cpo5beginE
	.align		8
        /*0008*/ 	.dword	_ZN39_INTERNAL_b687de17_4_k_cu_6543357c_35584cuda3std3__45__cpo3endE
	.align		8
        /*0010*/ 	.dword	_ZN39_INTERNAL_b687de17_4_k_cu_6543357c_35584cuda3std3__45__cpo6cbeginE
	.align		8
        /*0018*/ 	.dword	_ZN39_INTERNAL_b687de17_4_k_cu_6543357c_35584cuda3std3__45__cpo4cendE
	.align		8
        /*0020*/ 	.dword	_ZN39_INTERNAL_b687de17_4_k_cu_6543357c_35584cuda3std3__441_GLOBAL__N__b687de17_4_k_cu_6543357c_35586ignoreE
	.align		8
        /*0028*/ 	.dword	_ZN39_INTERNAL_b687de17_4_k_cu_6543357c_35584cuda3std3__419piecewise_constructE
	.align		8
        /*0030*/ 	.dword	_ZN39_INTERNAL_b687de17_4_k_cu_6543357c_35584cuda3std3__48in_placeE
	.align		8
        /*0038*/ 	.dword	_ZN39_INTERNAL_b687de17_4_k_cu_6543357c_35584cuda3std6ranges3__45__cpo4swapE
	.align		8
        /*0040*/ 	.dword	_ZN39_INTERNAL_b687de17_4_k_cu_6543357c_35584cuda3std6ranges3__45__cpo9iter_moveE
	.align		8
        /*0048*/ 	.dword	_ZN39_INTERNAL_b687de17_4_k_cu_6543357c_35584cute7productE
	.align		8
        /*0050*/ 	.dword	_ZN39_INTERNAL_b687de17_4_k_cu_6543357c_35584cute1_E


//--------------------- .text._ZN7cutlass13device_kernelINS_4conv6kernel13ConvUniversalINS1_16ConvProblemShapeILNS1_8OperatorE2ELi2EEENS1_10collective14CollectiveConvINS1_46MainloopSm90TmaGmmaWarpSpecializedImplicitGemmILS5_2ELi9ELi2EN4cute5tupleIJNSA_1CILi1EEESD_SD_EEENS1_36KernelImplicitTmaWarpSpecializedSm90ELi1EEENSB_IJNSC_ILi256EEENSB_IJNSC_ILi128EEEEEENSB_IJNSC_ILi32EEEEEEEEENS_10bfloat16_tESN_NSA_8TiledMMAINSA_8MMA_AtomIJNSA_4SM904GMMA28MMA_64x128x16_F32BF16BF16_SSILNSR_5MajorE1ELST_1ELNSR_7ScaleInE1ELSU_1EEEEEENSA_6LayoutISE_NSB_IJNSC_ILi0EEESY_SY_EEEEENSB_IJNSA_10UnderscoreES11_S11_EEEEENS7_6detail26Sm90ImplicitGemmTileTraitsINSA_13SM90_TMA_LOADENSA_14ComposedLayoutINSA_7SwizzleILi3ELi4ELi3EEENSA_18smem_ptr_flag_bitsILi16EEENSX_INSB_IJNSB_IJNSC_ILi64EEENSC_ILi4EEEEEENSB_IJNSC_ILi8EEES1D_EEENSB_IJSD_NSC_ILi9EEEEEEEEENSB_IJNSB_IJSD_NSC_ILi2048EEEEEENSB_IJS1C_NSC_ILi512EEEEEENSB_IJSY_NSC_ILi8192EEEEEEEEEEEEEvEENS15_INSA_20SM90_TMA_LOAD_IM2COLENS17_IS19_S1B_NSX_INSB_IJNSB_IJS1C_NSC_ILi2EEEEEES1G_S1I_EEENSB_IJS1L_S1N_NSB_IJSY_NSC_ILi4096EEEEEEEEEEEEEvEEEENS_8epilogue10collective6detail29Sm90TmaWarpSpecializedAdapterINS26_15DefaultEpilogueISN_NSB_IJlNSB_IJSD_llEEESY_EEES2B_NS25_6thread17LinearCombinationISN_Li1EffLNS2C_9ScaleType4KindE0ELNS_15FloatRoundStyleE2ESN_EENS_4gemm15EpilogueDefaultEEEEEvvEEEEvNT_6ParamsE --------------------------
	.section	.text._ZN7cutlass13device_kernelINS_4conv6kernel13ConvUniversalINS1_16ConvProblemShapeILNS1_8OperatorE2ELi2EEENS1_10collective14CollectiveConvINS1_46MainloopSm90TmaGmmaWarpSpecializedImplicitGemmILS5_2ELi9ELi2EN4cute5tupleIJNSA_1CILi1EEESD_SD_EEENS1_36KernelImplicitTmaWarpSpecializedSm90ELi1EEENSB_IJNSC_ILi256EEENSB_IJNSC_ILi128EEEEEENSB_IJNSC_ILi32EEEEEEEEENS_10bfloat16_tESN_NSA_8TiledMMAINSA_8MMA_AtomIJNSA_4SM904GMMA28MMA_64x128x16_F32BF16BF16_SSILNSR_5MajorE1ELST_1ELNSR_7ScaleInE1ELSU_1EEEEEENSA_6LayoutISE_NSB_IJNSC_ILi0EEESY_SY_EEEEENSB_IJNSA_10UnderscoreES11_S11_EEEEENS7_6detail26Sm90ImplicitGemmTileTraitsINSA_13SM90_TMA_LOADENSA_14ComposedLayoutINSA_7SwizzleILi3ELi4ELi3EEENSA_18smem_ptr_flag_bitsILi16EEENSX_INSB_IJNSB_IJNSC_ILi64EEENSC_ILi4EEEEEENSB_IJNSC_ILi8EEES1D_EEENSB_IJSD_NSC_ILi9EEEEEEEEENSB_IJNSB_IJSD_NSC_ILi2048EEEEEENSB_IJS1C_NSC_ILi512EEEEEENSB_IJSY_NSC_ILi8192EEEEEEEEEEEEEvEENS15_INSA_20SM90_TMA_LOAD_IM2COLENS17_IS19_S1B_NSX_INSB_IJNSB_IJS1C_NSC_ILi2EEEEEES1G_S1I_EEENSB_IJS1L_S1N_NSB_IJSY_NSC_ILi4096EEEEEEEEEEEEEvEEEENS_8epilogue10collective6detail29Sm90TmaWarpSpecializedAdapterINS26_15DefaultEpilogueISN_NSB_IJlNSB_IJSD_llEEESY_EEES2B_NS25_6thread17LinearCombinationISN_Li1EffLNS2C_9ScaleType4KindE0ELNS_15FloatRoundStyleE2ESN_EENS_4gemm15EpilogueDefaultEEEEEvvEEEEvNT_6ParamsE,"ax",@progbits
	.align	128
.text._ZN7cutlass13device_kernelINS_4conv6kernel13ConvUniversalINS1_16ConvProblemShapeILNS1_8OperatorE2ELi2EEENS1_10collective14CollectiveConvINS1_46MainloopSm90TmaGmmaWarpSpecializedImplicitGemmILS5_2ELi9ELi2EN4cute5tupleIJNSA_1CILi1EEESD_SD_EEENS1_36KernelImplicitTmaWarpSpecializedSm90ELi1EEENSB_IJNSC_ILi256EEENSB_IJNSC_ILi128EEEEEENSB_IJNSC_ILi32EEEEEEEEENS_10bfloat16_tESN_NSA_8TiledMMAINSA_8MMA_AtomIJNSA_4SM904GMMA28MMA_64x128x16_F32BF16BF16_SSILNSR_5MajorE1ELST_1ELNSR_7ScaleInE1ELSU_1EEEEEENSA_6LayoutISE_NSB_IJNSC_ILi0EEESY_SY_EEEEENSB_IJNSA_10UnderscoreES11_S11_EEEEENS7_6detail26Sm90ImplicitGemmTileTraitsINSA_13SM90_TMA_LOADENSA_14ComposedLayoutINSA_7SwizzleILi3ELi4ELi3EEENSA_18smem_ptr_flag_bitsILi16EEENSX_INSB_IJNSB_IJNSC_ILi64EEENSC_ILi4EEEEEENSB_IJNSC_ILi8EEES1D_EEENSB_IJSD_NSC_ILi9EEEEEEEEENSB_IJNSB_IJSD_NSC_ILi2048EEEEEENSB_IJS1C_NSC_ILi512EEEEEENSB_IJSY_NSC_ILi8192EEEEEEEEEEEEEvEENS15_INSA_20SM90_TMA_LOAD_IM2COLENS17_IS19_S1B_NSX_INSB_IJNSB_IJS1C_NSC_ILi2EEEEEES1G_S1I_EEENSB_IJS1L_S1N_NSB_IJSY_NSC_ILi4096EEEEEEEEEEEEEvEEEENS_8epilogue10collective6detail29Sm90TmaWarpSpecializedAdapterINS26_15DefaultEpilogueISN_NSB_IJlNSB_IJSD_llEEESY_EEES2B_NS25_6thread17LinearCombinationISN_Li1EffLNS2C_9ScaleType4KindE0ELNS_15FloatRoundStyleE2ESN_EENS_4gemm15EpilogueDefaultEEEEEvvEEEEvNT_6ParamsE:
        .type           _ZN7cutlass13device_kernelINS_4conv6kernel13ConvUniversalINS1_16ConvProblemShapeILNS1_8OperatorE2ELi2EEENS1_10collective14CollectiveConvINS1_46MainloopSm90TmaGmmaWarpSpecializedImplicitGemmILS5_2ELi9ELi2EN4cute5tupleIJNSA_1CILi1EEESD_SD_EEENS1_36KernelImplicitTmaWarpSpecializedSm90ELi1EEENSB_IJNSC_ILi256EEENSB_IJNSC_ILi128EEEEEENSB_IJNSC_ILi32EEEEEEEEENS_10bfloat16_tESN_NSA_8TiledMMAINSA_8MMA_AtomIJNSA_4SM904GMMA28MMA_64x128x16_F32BF16BF16_SSILNSR_5MajorE1ELST_1ELNSR_7ScaleInE1ELSU_1EEEEEENSA_6LayoutISE_NSB_IJNSC_ILi0EEESY_SY_EEEEENSB_IJNSA_10UnderscoreES11_S11_EEEEENS7_6detail26Sm90ImplicitGemmTileTraitsINSA_13SM90_TMA_LOADENSA_14ComposedLayoutINSA_7SwizzleILi3ELi4ELi3EEENSA_18smem_ptr_flag_bitsILi16EEENSX_INSB_IJNSB_IJNSC_ILi64EEENSC_ILi4EEEEEENSB_IJNSC_ILi8EEES1D_EEENSB_IJSD_NSC_ILi9EEEEEEEEENSB_IJNSB_IJSD_NSC_ILi2048EEEEEENSB_IJS1C_NSC_ILi512EEEEEENSB_IJSY_NSC_ILi8192EEEEEEEEEEEEEvEENS15_INSA_20SM90_TMA_LOAD_IM2COLENS17_IS19_S1B_NSX_INSB_IJNSB_IJS1C_NSC_ILi2EEEEEES1G_S1I_EEENSB_IJS1L_S1N_NSB_IJSY_NSC_ILi4096EEEEEEEEEEEEEvEEEENS_8epilogue10collective6detail29Sm90TmaWarpSpecializedAdapterINS26_15DefaultEpilogueISN_NSB_IJlNSB_IJSD_llEEESY_EEES2B_NS25_6thread17LinearCombinationISN_Li1EffLNS2C_9ScaleType4KindE0ELNS_15FloatRoundStyleE2ESN_EENS_4gemm15EpilogueDefaultEEEEEvvEEEEvNT_6ParamsE,@function
        .size           _ZN7cutlass13device_kernelINS_4conv6kernel13ConvUniversalINS1_16ConvProblemShapeILNS1_8OperatorE2ELi2EEENS1_10collective14CollectiveConvINS1_46MainloopSm90TmaGmmaWarpSpecializedImplicitGemmILS5_2ELi9ELi2EN4cute5tupleIJNSA_1CILi1EEESD_SD_EEENS1_36KernelImplicitTmaWarpSpecializedSm90ELi1EEENSB_IJNSC_ILi256EEENSB_IJNSC_ILi128EEEEEENSB_IJNSC_ILi32EEEEEEEEENS_10bfloat16_tESN_NSA_8TiledMMAINSA_8MMA_AtomIJNSA_4SM904GMMA28MMA_64x128x16_F32BF16BF16_SSILNSR_5MajorE1ELST_1ELNSR_7ScaleInE1ELSU_1EEEEEENSA_6LayoutISE_NSB_IJNSC_ILi0EEESY_SY_EEEEENSB_IJNSA_10UnderscoreES11_S11_EEEEENS7_6detail26Sm90ImplicitGemmTileTraitsINSA_13SM90_TMA_LOADENSA_14ComposedLayoutINSA_7SwizzleILi3ELi4ELi3EEENSA_18smem_ptr_flag_bitsILi16EEENSX_INSB_IJNSB_IJNSC_ILi64EEENSC_ILi4EEEEEENSB_IJNSC_ILi8EEES1D_EEENSB_IJSD_NSC_ILi9EEEEEEEEENSB_IJNSB_IJSD_NSC_ILi2048EEEEEENSB_IJS1C_NSC_ILi512EEEEEENSB_IJSY_NSC_ILi8192EEEEEEEEEEEEEvEENS15_INSA_20SM90_TMA_LOAD_IM2COLENS17_IS19_S1B_NSX_INSB_IJNSB_IJS1C_NSC_ILi2EEEEEES1G_S1I_EEENSB_IJS1L_S1N_NSB_IJSY_NSC_ILi4096EEEEEEEEEEEEEvEEEENS_8epilogue10collective6detail29Sm90TmaWarpSpecializedAdapterINS26_15DefaultEpilogueISN_NSB_IJlNSB_IJSD_llEEESY_EEES2B_NS25_6thread17LinearCombinationISN_Li1EffLNS2C_9ScaleType4KindE0ELNS_15FloatRoundStyleE2ESN_EENS_4gemm15EpilogueDefaultEEEEEvvEEEEvNT_6ParamsE,(.L_x_541 - _ZN7cutlass13device_kernelINS_4conv6kernel13ConvUniversalINS1_16ConvProblemShapeILNS1_8OperatorE2ELi2EEENS1_10collective14CollectiveConvINS1_46MainloopSm90TmaGmmaWarpSpecializedImplicitGemmILS5_2ELi9ELi2EN4cute5tupleIJNSA_1CILi1EEESD_SD_EEENS1_36KernelImplicitTmaWarpSpecializedSm90ELi1EEENSB_IJNSC_ILi256EEENSB_IJNSC_ILi128EEEEEENSB_IJNSC_ILi32EEEEEEEEENS_10bfloat16_tESN_NSA_8TiledMMAINSA_8MMA_AtomIJNSA_4SM904GMMA28MMA_64x128x16_F32BF16BF16_SSILNSR_5MajorE1ELST_1ELNSR_7ScaleInE1ELSU_1EEEEEENSA_6LayoutISE_NSB_IJNSC_ILi0EEESY_SY_EEEEENSB_IJNSA_10UnderscoreES11_S11_EEEEENS7_6detail26Sm90ImplicitGemmTileTraitsINSA_13SM90_TMA_LOADENSA_14ComposedLayoutINSA_7SwizzleILi3ELi4ELi3EEENSA_18smem_ptr_flag_bitsILi16EEENSX_INSB_IJNSB_IJNSC_ILi64EEENSC_ILi4EEEEEENSB_IJNSC_ILi8EEES1D_EEENSB_IJSD_NSC_ILi9EEEEEEEEENSB_IJNSB_IJSD_NSC_ILi2048EEEEEENSB_IJS1C_NSC_ILi512EEEEEENSB_IJSY_NSC_ILi8192EEEEEEEEEEEEEvEENS15_INSA_20SM90_TMA_LOAD_IM2COLENS17_IS19_S1B_NSX_INSB_IJNSB_IJS1C_NSC_ILi2EEEEEES1G_S1I_EEENSB_IJS1L_S1N_NSB_IJSY_NSC_ILi4096EEEEEEEEEEEEEvEEEENS_8epilogue10collective6detail29Sm90TmaWarpSpecializedAdapterINS26_15DefaultEpilogueISN_NSB_IJlNSB_IJSD_llEEESY_EEES2B_NS25_6thread17LinearCombinationISN_Li1EffLNS2C_9ScaleType4KindE0ELNS_15FloatRoundStyleE2ESN_EENS_4gemm15EpilogueDefaultEEEEEvvEEEEvNT_6ParamsE)
        .other          _ZN7cutlass13device_kernelINS_4conv6kernel13ConvUniversalINS1_16ConvProblemShapeILNS1_8OperatorE2ELi2EEENS1_10collective14CollectiveConvINS1_46MainloopSm90TmaGmmaWarpSpecializedImplicitGemmILS5_2ELi9ELi2EN4cute5tupleIJNSA_1CILi1EEESD_SD_EEENS1_36KernelImplicitTmaWarpSpecializedSm90ELi1EEENSB_IJNSC_ILi256EEENSB_IJNSC_ILi128EEEEEENSB_IJNSC_ILi32EEEEEEEEENS_10bfloat16_tESN_NSA_8TiledMMAINSA_8MMA_AtomIJNSA_4SM904GMMA28MMA_64x128x16_F32BF16BF16_SSILNSR_5MajorE1ELST_1ELNSR_7ScaleInE1ELSU_1EEEEEENSA_6LayoutISE_NSB_IJNSC_ILi0EEESY_SY_EEEEENSB_IJNSA_10UnderscoreES11_S11_EEEEENS7_6detail26Sm90ImplicitGemmTileTraitsINSA_13SM90_TMA_LOADENSA_14ComposedLayoutINSA_7SwizzleILi3ELi4ELi3EEENSA_18smem_ptr_flag_bitsILi16EEENSX_INSB_IJNSB_IJNSC_ILi64EEENSC_ILi4EEEEEENSB_IJNSC_ILi8EEES1D_EEENSB_IJSD_NSC_ILi9EEEEEEEEENSB_IJNSB_IJSD_NSC_ILi2048EEEEEENSB_IJS1C_NSC_ILi512EEEEEENSB_IJSY_NSC_ILi8192EEEEEEEEEEEEEvEENS15_INSA_20SM90_TMA_LOAD_IM2COLENS17_IS19_S1B_NSX_INSB_IJNSB_IJS1C_NSC_ILi2EEEEEES1G_S1I_EEENSB_IJS1L_S1N_NSB_IJSY_NSC_ILi4096EEEEEEEEEEEEEvEEEENS_8epilogue10collective6detail29Sm90TmaWarpSpecializedAdapterINS26_15DefaultEpilogueISN_NSB_IJlNSB_IJSD_llEEESY_EEES2B_NS25_6thread17LinearCombinationISN_Li1EffLNS2C_9ScaleType4KindE0ELNS_15FloatRoundStyleE2ESN_EENS_4gemm15EpilogueDefaultEEEEEvvEEEEvNT_6ParamsE,@"STO_CUDA_ENTRY STV_DEFAULT"
_ZN7cutlass13device_kernelINS_4conv6kernel13ConvUniversalINS1_16ConvProblemShapeILNS1_8OperatorE2ELi2EEENS1_10collective14CollectiveConvINS1_46MainloopSm90TmaGmmaWarpSpecializedImplicitGemmILS5_2ELi9ELi2EN4cute5tupleIJNSA_1CILi1EEESD_SD_EEENS1_36KernelImplicitTmaWarpSpecializedSm90ELi1EEENSB_IJNSC_ILi256EEENSB_IJNSC_ILi128EEEEEENSB_IJNSC_ILi32EEEEEEEEENS_10bfloat16_tESN_NSA_8TiledMMAINSA_8MMA_AtomIJNSA_4SM904GMMA28MMA_64x128x16_F32BF16BF16_SSILNSR_5MajorE1ELST_1ELNSR_7ScaleInE1ELSU_1EEEEEENSA_6LayoutISE_NSB_IJNSC_ILi0EEESY_SY_EEEEENSB_IJNSA_10UnderscoreES11_S11_EEEEENS7_6detail26Sm90ImplicitGemmTileTraitsINSA_13SM90_TMA_LOADENSA_14ComposedLayoutINSA_7SwizzleILi3ELi4ELi3EEENSA_18smem_ptr_flag_bitsILi16EEENSX_INSB_IJNSB_IJNSC_ILi64EEENSC_ILi4EEEEEENSB_IJNSC_ILi8EEES1D_EEENSB_IJSD_NSC_ILi9EEEEEEEEENSB_IJNSB_IJSD_NSC_ILi2048EEEEEENSB_IJS1C_NSC_ILi512EEEEEENSB_IJSY_NSC_ILi8192EEEEEEEEEEEEEvEENS15_INSA_20SM90_TMA_LOAD_IM2COLENS17_IS19_S1B_NSX_INSB_IJNSB_IJS1C_NSC_ILi2EEEEEES1G_S1I_EEENSB_IJS1L_S1N_NSB_IJSY_NSC_ILi4096EEEEEEEEEEEEEvEEEENS_8epilogue10collective6detail29Sm90TmaWarpSpecializedAdapterINS26_15DefaultEpilogueISN_NSB_IJlNSB_IJSD_llEEESY_EEES2B_NS25_6thread17LinearCombinationISN_Li1EffLNS2C_9ScaleType4KindE0ELNS_15FloatRoundStyleE2ESN_EENS_4gemm15EpilogueDefaultEEEEEvvEEEEvNT_6ParamsE:
[----:B------:R-:W0:Y:S01]  /*0000*/  LDC R1, c[0x0][0x28] ;  /* 0x00000a00ff017b82 */ /* 0x000e220000000800 */
[----:B------:R-:W1:Y:S01]  /*0010*/  S2R R7, SR_TID.X ;  /* 0x0000000000077919 */ /* 0x000e620000002100 */
[----:B------:R-:W-:Y:S01]  /*0020*/  ELECT P0, URZ, PT ;  /* 0x00000000003f782f */ /* 0x000fe20003800000 */
[----:B------:R-:W-:Y:S01]  /*0030*/  BSSY B0, `(.L_x_0) ;  /* 0x0000015000007945 */ /* 0x000fe20003800000 */
[----:B0-----:R-:W-:Y:S01]  /*0040*/  VIADD R1, R1, 0xfffffd90 ;  /* 0xfffffd9001017836 */ /* 0x001fe20000000000 */
[----:B-1----:R-:W-:-:S05]  /*0050*/  SHF.R.U32.HI R0, RZ, 0x5, R7 ;  /* 0x00000005ff007819 */ /* 0x002fca0000011607 */
[----:B------:R-:W0:Y:S02]  /*0060*/  SHFL.IDX PT, R2, R0, RZ, 0x1f ;  /* 0x00001fff00027589 */ /* 0x000e2400000e0000 */
[----:B0-----:R-:W-:Y:S02]  /*0070*/  R2UR UR6, R2 ;  /* 0x00000000020672ca */ /* 0x001fe400000e0000 */
[----:B------:R-:W-:-:S06]  /*0080*/  SHF.R.U32.HI R2, RZ, 0x7, R7 ;  /* 0x00000007ff027819 */ /* 0x000fcc0000011607 */
[----:B------:R-:W0:Y:S05]  /*0090*/  SHFL.IDX PT, R2, R2, RZ, 0x1f ;  /* 0x00001fff02027589 */ /* 0x000e2a00000e0000 */
[----:B------:R-:W-:Y:S02]  /*00a0*/  USHF.R.S32.HI UR4, URZ, 0x1f, UR6 ;  /* 0x0000001f3f047899 */ /* 0x000fe40008011406 */
[----:B------:R-:W-:Y:S02]  /*00b0*/  ISETP.NE.OR P0, PT, RZ, UR6, !P0 ;  /* 0x00000006ff007c0c */ /* 0x000fe4000c705670 */
[----:B------:R-:W-:-:S04]  /*00c0*/  ULEA.HI UR4, UR4, UR6, URZ, 0x2 ;  /* 0x0000000604047291 */ /* 0x000fc8000f8f103f */
[----:B------:R-:W-:-:S04]  /*00d0*/  ULOP3.LUT UR4, UR4, 0xfffffffc, URZ, 0xc0, !UPT ;  /* 0xfffffffc04047892 */ /* 0x000fc8000f8ec03f */
[----:B------:R-:W-:-:S03]  /*00e0*/  UIADD3 UR6, UR6, -UR4, URZ ;  /* 0x8000000406067290 */ /* 0x000fc6000fffe03f */
[----:B------:R-:W-:Y:S09]  /*00f0*/  @P0 BRA `(.L_x_1) ;  /* 0x0000000000200947 */ /* 0x000ff20003800000 */
[----:B------:R-:W-:Y:S02]  /*0100*/  ULDC.64 UR4, c[0x0][0x198] ;  /* 0x0000660000047ab9 */ /* 0x000fe40000000a00 */
[----:B------:R-:W-:Y:S02]  /*0110*/  UIADD3 UR8, UP0, UR4, 0xf0, URZ ;  /* 0x000000f004087890 */ /* 0x000fe4000ff1e03f */
[----:B------:R-:W-:Y:S02]  /*0120*/  UIADD3 UR4, UP1, UR4, 0x1f0, URZ ;  /* 0x000001f004047890 */ /* 0x000fe4000ff3e03f */
[----:B------:R-:W-:Y:S02]  /*0130*/  UIADD3.X UR9, URZ, UR5, URZ, UP0, !UPT ;  /* 0x000000053f097290 */ /* 0x000fe400087fe43f */
[----:B------:R-:W-:-:S07]  /*0140*/  UIADD3.X UR5, URZ, UR5, URZ, UP1, !UPT ;  /* 0x000000053f057290 */ /* 0x000fce0008ffe43f */
[----:B------:R1:W-:Y:S02]  /*0150*/  UTMACCTL.PF [UR8] ;  /* 0x00000000080079b9 */ /* 0x0003e40008040000 */
[----:B------:R1:W-:Y:S02]  /*0160*/  UTMACCTL.PF [UR4] ;  /* 0x00000000040079b9 */ /* 0x0003e40008040000 */
[----:B-1----:R-:W-:Y:S01]  /*0170*/  NOP ;  /* 0x0000000000007918 */ /* 0x002fe20000000000 */
.L_x_1:
[----:B------:R-:W-:Y:S05]  /*0180*/  BSYNC B0 ;  /* 0x0000000000007941 */ /* 0x000fea0003800000 */
.L_x_0:
[----:B------:R-:W1:Y:S01]  /*0190*/  SHFL.IDX PT, R0, R0, RZ, 0x1f ;  /* 0x00001fff00007589 */ /* 0x000e6200000e0000 */
[----:B0-----:R-:W-:-:S13]  /*01a0*/  R2UR UR11, R2 ;  /* 0x00000000020b72ca */ /* 0x001fda00000e0000 */
[----:B------:R-:W-:Y:S02]  /*01b0*/  ULOP3.LUT UP0, URZ, UR11, UR6, URZ, 0xfc, !UPT ;  /* 0x000000060b3f7292 */ /* 0x000fe4000f80fc3f */
[----:B------:R-:W-:Y:S02]  /*01c0*/  UISETP.NE.AND UP1, UPT, UR11, 0x1, UPT ;  /* 0x000000010b00788c */ /* 0x000fe4000bf25270 */
[----:B------:R-:W-:-:S04]  /*01d0*/  USEL UR14, URZ, 0x1, UP0 ;  /* 0x000000013f0e7887 */ /* 0x000fc80008000000 */
[----:B------:R-:W-:Y:S01]  /*01e0*/  USEL UR14, UR14, 0x2, UP1 ;  /* 0x000000020e0e7887 */ /* 0x000fe20008800000 */
[----:B-1----:R-:W-:-:S13]  /*01f0*/  ISETP.NE.AND P0, PT, R0, RZ, PT ;  /* 0x000000ff0000720c */ /* 0x002fda0003f05270 */
[----:B------:R-:W-:Y:S05]  /*0200*/  @P0 BRA `(.L_x_2) ;  /* 0x00000000008c0947 */ /* 0x000fea0003800000 */
[----:B------:R-:W-:Y:S01]  /*0210*/  ELECT P0, URZ, PT ;  /* 0x00000000003f782f */ /* 0x000fe20003800000 */
[----:B------:R-:W-:-:S12]  /*0220*/  BSSY B0, `(.L_x_2) ;  /* 0x0000021000007945 */ /* 0x000fd80003800000 */
[----:B------:R-:W-:Y:S05]  /*0230*/  @!P0 BRA `(.L_x_3) ;  /* 0x00000000007c8947 */ /* 0x000fea0003800000 */
[----:B------:R-:W0:Y:S01]  /*0240*/  S2UR UR7, SR_CgaCtaId ;  /* 0x00000000000779c3 */ /* 0x000e220000008800 */
[----:B------:R-:W-:Y:S01]  /*0250*/  UMOV UR4, 0x400 ;  /* 0x0000040000047882 */ /* 0x000fe20000000000 */
[----:B------:R-:W-:Y:S01]  /*0260*/  UMOV UR5, 0x1 ;  /* 0x0000000100057882 */ /* 0x000fe20000000000 */
[----:B------:R-:W-:Y:S02]  /*0270*/  UMOV UR8, 0x80 ;  /* 0x0000008000087882 */ /* 0x000fe40000000000 */
[----:B------:R-:W-:-:S04]  /*0280*/  UIADD3 UR8, -UR8, 0x100000, URZ ;  /* 0x0010000008087890 */ /* 0x000fc8000fffe13f */
[----:B------:R-:W-:Y:S02]  /*0290*/  USHF.L.U32 UR9, UR8, 0xb, URZ ;  /* 0x0000000b08097899 */ /* 0x000fe4000800063f */
[----:B------:R-:W-:Y:S02]  /*02a0*/  USHF.L.U32 UR8, UR8, 0x1, URZ ;  /* 0x0000000108087899 */ /* 0x000fe4000800063f */
[----:B0-----:R-:W-:Y:S02]  /*02b0*/  ULEA UR7, UR7, UR4, 0x18 ;  /* 0x0000000407077291 */ /* 0x001fe4000f8ec03f */
[----:B------:R-:W-:-:S04]  /*02c0*/  UIADD3 UR4, -UR5, 0x100000, URZ ;  /* 0x0010000005047890 */ /* 0x000fc8000fffe13f */
[----:B------:R-:W-:Y:S02]  /*02d0*/  USHF.L.U32 UR5, UR4, 0xb, URZ ;  /* 0x0000000b04057899 */ /* 0x000fe4000800063f */
[----:B------:R-:W-:Y:S01]  /*02e0*/  USHF.L.U32 UR4, UR4, 0x1, URZ ;  /* 0x0000000104047899 */ /* 0x000fe2000800063f */
[----:B------:R-:W0:Y:S11]  /*02f0*/  FENCE.VIEW.ASYNC.S ;  /* 0x00000000000073c6 */ /* 0x000e360000000000 */
[----:B0-----:R0:W1:Y:S01]  /*0300*/  SYNCS.EXCH.64 URZ, [UR7+0x36000], UR4 ;  /* 0x03600004073f75b2 */ /* 0x0010620008000100 */
[----:B------:R0:W2:Y:S01]  /*0310*/  SYNCS.EXCH.64 URZ, [UR7+0x36048], UR8 ;  /* 0x03604808073f75b2 */ /* 0x0000a20008000100 */
[----:B------:R0:W3:Y:S01]  /*0320*/  SYNCS.EXCH.64 URZ, [UR7+0x36008], UR4 ;  /* 0x03600804073f75b2 */ /* 0x0000e20008000100 */
[----:B------:R0:W4:Y:S01]  /*0330*/  SYNCS.EXCH.64 URZ, [UR7+0x36050], UR8 ;  /* 0x03605008073f75b2 */ /* 0x0001220008000100 */
[----:B------:R0:W0:Y:S01]  /*0340*/  SYNCS.EXCH.64 URZ, [UR7+0x36010], UR4 ;  /* 0x03601004073f75b2 */ /* 0x0000220008000100 */
        /* <DEDUP_REMOVED lines=13> */
[----:B------:R-:W-:Y:S01]  /*0420*/  NOP ;  /* 0x0000000000007918 */ /* 0x000fe20000000000 */
.L_x_3:
[----:B0-----:R-:W-:Y:S05]  /*0430*/  BSYNC B0 ;  /* 0x0000000000007941 */ /* 0x001fea0003800000 */
.L_x_2:
[----:B------:R-:W-:Y:S01]  /*0440*/  ULDC.64 UR4, c[0x0][0x598] ;  /* 0x0001660000047ab9 */ /* 0x000fe20000000a00 */
[----:B------:R-:W-:Y:S01]  /*0450*/  SHF.R.S32.HI R0, RZ, 0x1f, R7 ;  /* 0x0000001fff007819 */ /* 0x000fe20000011407 */
[----:B------:R-:W-:Y:S01]  /*0460*/  NOP ;  /* 0x0000000000007918 */ /* 0x000fe20000000000 */
[----:B------:R-:W-:Y:S01]  /*0470*/  ISETP.NE.U32.AND P0, PT, RZ, UR4, PT ;  /* 0x00000004ff007c0c */ /* 0x000fe2000bf05070 */
[----:B------:R-:W-:Y:S01]  /*0480*/  NOP ;  /* 0x0000000000007918 */ /* 0x000fe20000000000 */
[----:B------:R-:W-:Y:S01]  /*0490*/  LEA.HI R0, R0, R7, RZ, 0x7 ;  /* 0x0000000700007211 */ /* 0x000fe200078f38ff */
[----:B------:R-:W-:Y:S01]  /*04a0*/  ULDC.64 UR12, c[0x0][0x208] ;  /* 0x00008200000c7ab9 */ /* 0x000fe20000000a00 */
[----:B-1234-:R-:W-:Y:S01]  /*04b0*/  BAR.SYNC.DEFER_BLOCKING 0x0 ;  /* 0x0000000000007b1d */ /* 0x01efe20000010000 */
[----:B------:R-:W-:Y:S02]  /*04c0*/  ISETP.NE.AND.EX P0, PT, RZ, UR5, PT, P0 ;  /* 0x00000005ff007c0c */ /* 0x000fe4000bf05300 */
[----:B------:R-:W-:-:S05]  /*04d0*/  LOP3.LUT R0, R0, 0xffffff80, RZ, 0xc0, !PT ;  /* 0xffffff8000007812 */ /* 0x000fca00078ec0ff */
[----:B------:R-:W-:-:S06]  /*04e0*/  IMAD.IADD R5, R7, 0x1, -R0 ;  /* 0x0000000107057824 */ /* 0x000fcc00078e0a00 */
[----:B------:R-:W-:Y:S05]  /*04f0*/  @!P0 BRA `(.L_x_4) ;  /* 0x0000000000208947 */ /* 0x000fea0003800000 */
[----:B------:R-:W0:Y:S02]  /*0500*/  LDC.64 R2, c[0x0][0x598] ;  /* 0x00016600ff027b82 */ /* 0x000e240000000a00 */
[----:B0-----:R-:W2:Y:S02]  /*0510*/  LDG.E.64 R2, desc[UR12][R2.64] ;  /* 0x0000000c02027981 */ /* 0x001ea4000c1e1b00 */
[----:B--2---:R-:W-:-:S04]  /*0520*/  ISETP.NE.U32.AND P0, PT, R2, RZ, PT ;  /* 0x000000ff0200720c */ /* 0x004fc80003f05070 */
[----:B------:R-:W-:-:S13]  /*0530*/  ISETP.NE.AND.EX P0, PT, R3, RZ, PT, P0 ;  /* 0x000000ff0300720c */ /* 0x000fda0003f05300 */
[----:B------:R-:W-:Y:S05]  /*0540*/  @!P0 BRA `(.L_x_4) ;  /* 0x00000000000c8947 */ /* 0x000fea0003800000 */
[----:B------:R-:W2:Y:S02]  /*0550*/  LD.E R2, desc[UR12][R2.64] ;  /* 0x0000000c02027980 */ /* 0x000ea4000c101900 */
[----:B--2---:R-:W-:Y:S01]  /*0560*/  R2UR UR16, R2 ;  /* 0x00000000021072ca */ /* 0x004fe200000e0000 */
[----:B------:R-:W-:-:S14]  /*0570*/  BRA `(.L_x_5) ;  /* 0x0000000000247947 */ /* 0x000fdc0003800000 */
.L_x_4:
[----:B------:R-:W-:Y:S02]  /*0580*/  ULDC.64 UR4, c[0x0][0x588] ;  /* 0x0001620000047ab9 */ /* 0x000fe40000000a00 */
[----:B------:R-:W-:-:S04]  /*0590*/  ISETP.NE.U32.AND P0, PT, RZ, UR4, PT ;  /* 0x00000004ff007c0c */ /* 0x000fc8000bf05070 */
[----:B------:R-:W-:-:S13]  /*05a0*/  ISETP.NE.AND.EX P0, PT, RZ, UR5, PT, P0 ;  /* 0x00000005ff007c0c */ /* 0x000fda000bf05300 */
[----:B------:R-:W-:Y:S05]  /*05b0*/  @!P0 BRA `(.L_x_6) ;  /* 0x0000000000108947 */ /* 0x000fea0003800000 */
[----:B------:R-:W0:Y:S02]  /*05c0*/  LDC.64 R2, c[0x0][0x588] ;  /* 0x00016200ff027b82 */ /* 0x000e240000000a00 */
[----:B0-----:R-:W2:Y:S02]  /*05d0*/  LDG.E R2, desc[UR12][R2.64] ;  /* 0x0000000c02027981 */ /* 0x001ea4000c1e1900 */
[----:B--2---:R-:W-:Y:S01]  /*05e0*/  R2UR UR16, R2 ;  /* 0x00000000021072ca */ /* 0x004fe200000e0000 */
[----:B------:R-:W-:-:S14]  /*05f0*/  BRA `(.L_x_5) ;  /* 0x0000000000047947 */ /* 0x000fdc0003800000 */
.L_x_6:
[----:B------:R-:W-:-:S05]  /*0600*/  ULDC UR16, c[0x0][0x580] ;  /* 0x0001600000107ab9 */ /* 0x000fca0000000800 */
.L_x_5:
[----:B------:R-:W-:Y:S02]  /*0610*/  ULDC.64 UR4, c[0x0][0x5a0] ;  /* 0x0001680000047ab9 */ /* 0x000fe40000000a00 */
[----:B------:R-:W-:-:S04]  /*0620*/  ISETP.NE.U32.AND P0, PT, RZ, UR4, PT ;  /* 0x00000004ff007c0c */ /* 0x000fc8000bf05070 */
[----:B------:R-:W-:-:S13]  /*0630*/  ISETP.NE.AND.EX P0, PT, RZ, UR5, PT, P0 ;  /* 0x00000005ff007c0c */ /* 0x000fda000bf05300 */
        /* <DEDUP_REMOVED lines=9> */
.L_x_7:
        /* <DEDUP_REMOVED lines=8> */
.L_x_9:
[----:B------:R-:W-:-:S05]  /*0750*/  ULDC UR17, c[0x0][0x584] ;  /* 0x0001610000117ab9 */ /* 0x000fca0000000800 */
.L_x_8:
[----:B------:R-:W-:Y:S01]  /*0760*/  ULDC UR4, c[0x0][0x4c0] ;  /* 0x0001300000047ab9 */ /* 0x000fe20000000800 */
[----:B------:R-:W0:Y:S01]  /*0770*/  S2R R4, SR_CTAID.Y ;  /* 0x0000000000047919 */ /* 0x000e220000002600 */
[----:B------:R-:W-:Y:S01]  /*0780*/  UIADD3 UR4, UR4, 0x7f, URZ ;  /* 0x0000007f04047890 */ /* 0x000fe2000fffe03f */
[----:B------:R-:W-:Y:S01]  /*0790*/  ISETP.NE.AND P0, PT, RZ, UR11, PT ;  /* 0x0000000bff007c0c */ /* 0x000fe2000bf05270 */
[----:B------:R-:W-:Y:S01]  /*07a0*/  ULDC UR23, c[0x0][0x4c4] ;  /* 0x0001310000177ab9 */ /* 0x000fe20000000800 */
[----:B------:R-:W-:Y:S01]  /*07b0*/  ULDC UR52, c[0x0][0x290] ;  /* 0x0000a40000347ab9 */ /* 0x000fe20000000800 */
[----:B------:R-:W-:Y:S01]  /*07c0*/  USHF.R.S32.HI UR5, URZ, 0x1f, UR4 ;  /* 0x0000001f3f057899 */ /* 0x000fe20008011404 */
[----:B------:R-:W-:-:S03]  /*07d0*/  IMAD.U32 R6, RZ, RZ, UR23 ;  /* 0x00000017ff067e24 */ /* 0x000fc6000f8e00ff */
[----:B------:R-:W-:Y:S02]  /*07e0*/  ULEA.HI UR5, UR5, UR4, URZ, 0x7 ;  /* 0x0000000405057291 */ /* 0x000fe4000f8f383f */
[----:B------:R-:W-:Y:S01]  /*07f0*/  IABS R6, R6 ;  /* 0x0000000600067213 */ /* 0x000fe20000000000 */
[----:B------:R-:W-:Y:S01]  /*0800*/  UMOV UR4, URZ ;  /* 0x0000003f00047c82 */ /* 0x000fe20008000000 */
[----:B------:R-:W-:Y:S02]  /*0810*/  USHF.R.S32.HI UR22, URZ, 0x7, UR5 ;  /* 0x000000073f167899 */ /* 0x000fe40008011405 */
[----:B------:R-:W-:-:S04]  /*0820*/  R2UR UR15, R6 ;  /* 0x00000000060f72ca */ /* 0x000fc800000e0000 */
[----:B------:R-:W-:-:S05]  /*0830*/  IMAD.U32 R3, RZ, RZ, UR22 ;  /* 0x00000016ff037e24 */ /* 0x000fca000f8e00ff */
[-C--:B------:R-:W-:Y:S02]  /*0840*/  IABS R0, R3.reuse ;  /* 0x0000000300007213 */ /* 0x080fe40000000000 */
[----:B------:R-:W-:Y:S02]  /*0850*/  IABS R3, R3 ;  /* 0x0000000300037213 */ /* 0x000fe40000000000 */
[----:B------:R-:W-:-:S13]  /*0860*/  R2UR UR10, R0 ;  /* 0x00000000000a72ca */ /* 0x000fda00000e0000 */
[----:B------:R-:W1:Y:S08]  /*0870*/  I2F.RP R0, UR10 ;  /* 0x0000000a00007d06 */ /* 0x000e700008209400 */
[----:B-1----:R-:W1:Y:S02]  /*0880*/  MUFU.RCP R0, R0 ;  /* 0x0000000000007308 */ /* 0x002e640000001000 */
[----:B-1----:R-:W-:Y:S01]  /*0890*/  VIADD R2, R0, 0xffffffe ;  /* 0x0ffffffe00027836 */ /* 0x002fe20000000000 */
[----:B0-----:R-:W-:-:S04]  /*08a0*/  IABS R0, R4 ;  /* 0x0000000400007213 */ /* 0x001fc80000000000 */
[----:B------:R-:W-:Y:S01]  /*08b0*/  R2UR UR8, R0 ;  /* 0x00000000000872ca */ /* 0x000fe200000e0000 */
[----:B------:R-:W0:Y:S08]  /*08c0*/  F2I.FTZ.U32.TRUNC.NTZ R2, R2 ;  /* 0x0000000200027305 */ /* 0x000e30000021f000 */
[----:B------:R-:W1:Y:S01]  /*08d0*/  I2F.RP R0, UR15 ;  /* 0x0000000f00007d06 */ /* 0x000e620008209400 */
[----:B0-----:R-:W-:Y:S01]  /*08e0*/  R2UR UR5, R2 ;  /* 0x00000000020572ca */ /* 0x001fe200000e0000 */
[----:B------:R-:W-:-:S05]  /*08f0*/  IMAD.MOV R2, RZ, RZ, -R3 ;  /* 0x000000ffff027224 */ /* 0x000fca00078e0a03 */
[----:B------:R-:W-:Y:S01]  /*0900*/  R2UR UR9, R2 ;  /* 0x00000000020972ca */ /* 0x000fe200000e0000 */
[----:B-1----:R-:W0:Y:S06]  /*0910*/  MUFU.RCP R0, R0 ;  /* 0x0000000000007308 */ /* 0x002e2c0000001000 */
[----:B------:R-:W-:-:S04]  /*0920*/  UIADD3 UR7, URZ, -UR5, URZ ;  /* 0x800000053f077290 */ /* 0x000fc8000fffe03f */
[----:B------:R-:W-:-:S04]  /*0930*/  UIMAD UR7, UR7, UR10, URZ ;  /* 0x0000000a070772a4 */ /* 0x000fc8000f8e023f */
[----:B------:R-:W-:-:S04]  /*0940*/  UIMAD.WIDE.U32 UR4, UR5, UR7, UR4 ;  /* 0x00000007050472a5 */ /* 0x000fc8000f8e0004 */
[----:B------:R-:W-:Y:S01]  /*0950*/  UIMAD.WIDE.U32 UR4, UR5, UR8, URZ ;  /* 0x00000008050472a5 */ /* 0x000fe2000f8e003f */
[----:B0-----:R-:W-:Y:S02]  /*0960*/  VIADD R2, R0, 0xffffffe ;  /* 0x0ffffffe00027836 */ /* 0x001fe40000000000 */
[----:B------:R-:W0:Y:S01]  /*0970*/  S2UR UR7, SR_CTAID.Y ;  /* 0x00000000000779c3 */ /* 0x000e220000002600 */
[----:B------:R-:W-:-:S03]  /*0980*/  UIMAD UR4, UR5, UR9, UR8 ;  /* 0x00000009050472a4 */ /* 0x000fc6000f8e0208 */
[----:B------:R-:W1:Y:S01]  /*0990*/  F2I.FTZ.U32.TRUNC.NTZ R2, R2 ;  /* 0x0000000200027305 */ /* 0x000e62000021f000 */
[----:B------:R-:W-:-:S11]  /*09a0*/  UISETP.GT.U32.AND UP1, UPT, UR10, UR4, UPT ;  /* 0x000000040a00728c */ /* 0x000fd6000bf24070 */
[----:B------:R-:W-:Y:S02]  /*09b0*/  @!UP1 UIADD3 UR4, UR4, -UR10, URZ ;  /* 0x8000000a04049290 */ /* 0x000fe4000fffe03f */
[----:B------:R-:W-:Y:S02]  /*09c0*/  @!UP1 UIADD3 UR5, UR5, 0x1, URZ ;  /* 0x0000000105059890 */ /* 0x000fe4000fffe03f */
[----:B------:R-:W-:Y:S02]  /*09d0*/  UISETP.GE.U32.AND UP0, UPT, UR4, UR10, UPT ;  /* 0x0000000a0400728c */ /* 0x000fe4000bf06070 */
[----:B0-----:R-:W-:-:S04]  /*09e0*/  ULOP3.LUT UR4, UR7, UR22, URZ, 0x3c, !UPT ;  /* 0x0000001607047292 */ /* 0x001fc8000f8e3c3f */
[----:B------:R-:W-:-:S05]  /*09f0*/  UISETP.GE.AND UP1, UPT, UR4, URZ, UPT ;  /* 0x0000003f0400728c */ /* 0x000fca000bf26270 */
[----:B------:R-:W-:Y:S02]  /*0a00*/  @UP0 UIADD3 UR5, UR5, 0x1, URZ ;  /* 0x0000000105050890 */ /* 0x000fe4000fffe03f */
[----:B------:R-:W-:Y:S01]  /*0a10*/  UISETP.NE.AND UP0, UPT, UR22, URZ, UPT ;  /* 0x0000003f1600728c */ /* 0x000fe2000bf05270 */
[----:B------:R-:W-:-:S04]  /*0a20*/  UMOV UR4, URZ ;  /* 0x0000003f00047c82 */ /* 0x000fc80008000000 */
[----:B------:R-:W-:Y:S01]  /*0a30*/  UMOV UR10, UR5 ;  /* 0x00000005000a7c82 */ /* 0x000fe20008000000 */
[----:B-1----:R-:W-:Y:S01]  /*0a40*/  R2UR UR5, R2 ;  /* 0x00000000020572ca */ /* 0x002fe200000e0000 */
[----:B------:R-:W-:-:S04]  /*0a50*/  @!UP1 UIADD3 UR10, -UR10, URZ, URZ ;  /* 0x0000003f0a0a9290 */ /* 0x000fc8000fffe13f */
[----:B------:R-:W-:Y:S02]  /*0a60*/  @!UP0 ULOP3.LUT UR10, URZ, UR22, URZ, 0x33, !UPT ;  /* 0x000000163f0a8292 */ /* 0x000fe4000f8e333f */
[----:B------:R-:W-:-:S04]  /*0a70*/  UISETP.NE.AND UP0, UPT, UR23, URZ, UPT ;  /* 0x0000003f1700728c */ /* 0x000fc8000bf05270 */
[----:B------:R-:W-:Y:S02]  /*0a80*/  IMAD.U32 R0, RZ, RZ, UR10 ;  /* 0x0000000aff007e24 */ /* 0x000fe4000f8e00ff */
[----:B------:R-:W-:-:S03]  /*0a90*/  UIADD3 UR8, URZ, -UR5, URZ ;  /* 0x800000053f087290 */ /* 0x000fc6000fffe03f */
[----:B------:R-:W-:Y:S01]  /*0aa0*/  IABS R0, R0 ;  /* 0x0000000000007213 */ /* 0x000fe20000000000 */
[----:B------:R-:W-:-:S03]  /*0ab0*/  UIMAD UR8, UR8, UR15, URZ ;  /* 0x0000000f080872a4 */ /* 0x000fc6000f8e023f */
[----:B------:R-:W-:Y:S01]  /*0ac0*/  R2UR UR9, R0 ;  /* 0x00000000000972ca */ /* 0x000fe200000e0000 */
[----:B------:R-:W-:Y:S02]  /*0ad0*/  UIMAD.WIDE.U32 UR4, UR5, UR8, UR4 ;  /* 0x00000008050472a5 */ /* 0x000fe4000f8e0004 */
[----:B------:R-:W-:-:S10]  /*0ae0*/  ULOP3.LUT UR8, UR10, UR23, URZ, 0x3c, !UPT ;  /* 0x000000170a087292 */ /* 0x000fd4000f8e3c3f */
[----:B------:R-:W-:-:S04]  /*0af0*/  UIMAD.WIDE.U32 UR4, UR5, UR9, URZ ;  /* 0x00000009050472a5 */ /* 0x000fc8000f8e003f */
[----:B------:R-:W-:-:S04]  /*0b00*/  UIADD3 UR4, -UR5, URZ, URZ ;  /* 0x0000003f05047290 */ /* 0x000fc8000fffe13f */
[----:B------:R-:W-:-:S04]  /*0b10*/  UIMAD UR4, UR15, UR4, UR9 ;  /* 0x000000040f0472a4 */ /* 0x000fc8000f8e0209 */
[----:B------:R-:W-:-:S11]  /*0b20*/  UISETP.GT.U32.AND UP2, UPT, UR15, UR4, UPT ;  /* 0x000000040f00728c */ /* 0x000fd6000bf44070 */
[----:B------:R-:W-:Y:S02]  /*0b30*/  @!UP2 UIADD3 UR4, UR4, -UR15, URZ ;  /* 0x8000000f0404a290 */ /* 0x000fe4000fffe03f */
[----:B------:R-:W-:Y:S02]  /*0b40*/  @!UP2 UIADD3 UR5, UR5, 0x1, URZ ;  /* 0x000000010505a890 */ /* 0x000fe4000fffe03f */
[----:B------:R-:W-:Y:S02]  /*0b50*/  UISETP.GE.U32.AND UP1, UPT, UR4, UR15, UPT ;  /* 0x0000000f0400728c */ /* 0x000fe4000bf26070 */
[----:B------:R-:W-:Y:S02]  /*0b60*/  UISETP.GE.AND UP2, UPT, UR8, URZ, UPT ;  /* 0x0000003f0800728c */ /* 0x000fe4000bf46270 */
[----:B------:R-:W-:-:S04]  /*0b70*/  UIADD3 UR4, UR52, 0x1f, URZ ;  /* 0x0000001f34047890 */ /* 0x000fc8000fffe03f */
[----:B------:R-:W-:-:S03]  /*0b80*/  USHF.R.S32.HI UR8, URZ, 0x1f, UR4 ;  /* 0x0000001f3f087899 */ /* 0x000fc60008011404 */
[----:B------:R-:W-:Y:S02]  /*0b90*/  @UP1 UIADD3 UR5, UR5, 0x1, URZ ;  /* 0x0000000105051890 */ /* 0x000fe4000fffe03f */
[----:B------:R-:W-:Y:S02]  /*0ba0*/  ULEA.HI UR8, UR8, UR4, URZ, 0x5 ;  /* 0x0000000408087291 */ /* 0x000fe4000f8f283f */
[----:B------:R-:W-:Y:S02]  /*0bb0*/  UIADD3 UR4, -UR10, URZ, URZ ;  /* 0x0000003f0a047290 */ /* 0x000fe4000fffe13f */
[----:B------:R-:W-:Y:S01]  /*0bc0*/  USHF.R.S32.HI UR48, URZ, 0x5, UR8 ;  /* 0x000000053f307899 */ /* 0x000fe20008011408 */
[----:B------:R-:W-:Y:S01]  /*0bd0*/  UMOV UR15, UR5 ;  /* 0x00000005000f7c82 */ /* 0x000fe20008000000 */
[----:B------:R-:W-:Y:S02]  /*0be0*/  UIMAD UR22, UR22, UR4, UR7 ;  /* 0x00000004161672a4 */ /* 0x000fe4000f8e0207 */
[----:B------:R-:W-:-:S02]  /*0bf0*/  @!UP2 UIADD3 UR15, -UR15, URZ, URZ ;  /* 0x0000003f0f0fa290 */ /* 0x000fc4000fffe13f */
[----:B------:R-:W-:-:S04]  /*0c00*/  @!UP0 ULOP3.LUT UR15, URZ, UR23, URZ, 0x33, !UPT ;  /* 0x000000173f0f8292 */ /* 0x000fc8000f8e333f */
[----:B------:R-:W-:-:S04]  /*0c10*/  UIADD3 UR5, -UR15, URZ, URZ ;  /* 0x0000003f0f057290 */ /* 0x000fc8000fffe13f */
[----:B------:R-:W-:Y:S01]  /*0c20*/  UIMAD UR23, UR23, UR5, UR10 ;  /* 0x00000005171772a4 */ /* 0x000fe2000f8e020a */
[----:B------:R-:W-:Y:S11]  /*0c30*/  @!P0 BRA `(.L_x_10) ;  /* 0x0000015c00908947 */ /* 0x000ff60003800000 */
[----:B------:R-:W-:-:S06]  /*0c40*/  UISETP.NE.AND UP0, UPT, UR11, 0x1, UPT ;  /* 0x000000010b00788c */ /* 0x000fcc000bf05270 */
[----:B------:R-:W-:-:S13]  /*0c50*/  PLOP3.LUT P0, PT, PT, PT, UP0, 0x80, 0x0 ;  /* 0x000000000000781c */ /* 0x000fda0003f0f008 */
[----:B------:R-:W-:Y:S05]  /*0c60*/  @P0 EXIT ;  /* 0x000000000000094d */ /* 0x000fea0003800000 */
[----:B------:R0:W-:Y:S01]  /*0c70*/  STL [R1], RZ ;  /* 0x000000ff01007387 */ /* 0x0001e20000100800 */
[----:B------:R-:W-:Y:S01]  /*0c80*/  UISETP.GE.AND UP0, UPT, UR52, 0x1, UPT ;  /* 0x000000013400788c */ /* 0x000fe2000bf06270 */
[----:B------:R-:W-:Y:S01]  /*0c90*/  CS2R R86, SRZ ;  /* 0x0000000000567805 */ /* 0x000fe2000001ff00 */
[----:B------:R-:W-:Y:S01]  /*0ca0*/  UMOV UR4, URZ ;  /* 0x0000003f00047c82 */ /* 0x000fe20008000000 */
[----:B------:R0:W-:Y:S01]  /*0cb0*/  STL [R1+0x4], RZ ;  /* 0x000004ff01007387 */ /* 0x0001e20000100800 */
[----:B------:R-:W-:Y:S02]  /*0cc0*/  CS2R R152, SRZ ;  /* 0x0000000000987805 */ /* 0x000fe4000001ff00 */
[----:B------:R-:W-:Y:S02]  /*0cd0*/  CS2R R154, SRZ ;  /* 0x00000000009a7805 */ /* 0x000fe4000001ff00 */
[----:B------:R-:W-:Y:S01]  /*0ce0*/  PLOP3.LUT P0, PT, PT, PT, UP0, 0x80, 0x0 ;  /* 0x000000000000781c */ /* 0x000fe20003f0f008 */
[----:B------:R0:W-:Y:S01]  /*0cf0*/  STL [R1+0x8], RZ ;  /* 0x000008ff01007387 */ /* 0x0001e20000100800 */
[----:B------:R-:W-:-:S02]  /*0d00*/  CS2R R156, SRZ ;  /* 0x00000000009c7805 */ /* 0x000fc4000001ff00 */
[----:B------:R-:W-:Y:S02]  /*0d10*/  CS2R R158, SRZ ;  /* 0x00000000009e7805 */ /* 0x000fe4000001ff00 */
[----:B------:R-:W-:Y:S01]  /*0d20*/  CS2R R160, SRZ ;  /* 0x0000000000a07805 */ /* 0x000fe2000001ff00 */
[----:B------:R0:W-:Y:S01]  /*0d30*/  STL [R1+0xc], RZ ;  /* 0x00000cff01007387 */ /* 0x0001e20000100800 */
[----:B------:R-:W-:Y:S02]  /*0d40*/  CS2R R162, SRZ ;  /* 0x0000000000a27805 */ /* 0x000fe4000001ff00 */
[----:B------:R-:W-:Y:S02]  /*0d50*/  CS2R R164, SRZ ;  /* 0x0000000000a47805 */ /* 0x000fe4000001ff00 */
[----:B------:R-:W-:Y:S01]  /*0d60*/  CS2R R166, SRZ ;  /* 0x0000000000a67805 */ /* 0x000fe2000001ff00 */
        /* <DEDUP_REMOVED lines=116> */
[----:B------:R0:W-:Y:S04]  /*14b0*/  STL [R1+0x84], RZ ;  /* 0x000084ff01007387 */ /* 0x0001e80000100800 */
        /* <DEDUP_REMOVED lines=29> */
[----:B------:R0:W-:Y:S01]  /*1690*/  STL [R1+0xfc], RZ ;  /* 0x0000fcff01007387 */ /* 0x0001e20000100800 */
[----:B------:R-:W-:Y:S05]  /*16a0*/  @!P0 BRA `(.L_x_11) ;  /* 0x0000000c00f48947 */ /* 0x000fea0003800000 */
[----:B------:R-:W-:-:S04]  /*16b0*/  ULOP3.LUT UR4, UR14, 0x1, URZ, 0xfc, !UPT ;  /* 0x000000010e047892 */ /* 0x000fc8000f8efc3f */
[----:B------:R-:W-:-:S06]  /*16c0*/  UISETP.NE.AND UP0, UPT, UR4, 0x3, UPT ;  /* 0x000000030400788c */ /* 0x000fcc000bf05270 */
[----:B------:R-:W-:-:S13]  /*16d0*/  PLOP3.LUT P1, PT, PT, PT, UP0, 0x80, 0x0 ;  /* 0x000000000000781c */ /* 0x000fda0003f2f008 */
[----:B------:R-:W-:Y:S05]  /*16e0*/  @!P1 BRA `(.L_x_12) ;  /* 0x0000000000049947 */ /* 0x000fea0003800000 */
[----:B------:R-:W-:Y:S01]  /*16f0*/  BPT.TRAP 0x1 ;  /* 0x000000040000795c */ /* 0x000fe20000300000 */
.L_x_12:
[----:B------:R-:W1:Y:S01]  /*1700*/  S2UR UR5, SR_CgaCtaId ;  /* 0x00000000000579c3 */ /* 0x000e620000008800 */
[----:B------:R-:W-:Y:S01]  /*1710*/  SHF.L.U32 R0, RZ, 0x1f, RZ ;  /* 0x0000001fff007819 */ /* 0x000fe200000006ff */
[----:B------:R-:W-:Y:S02]  /*1720*/  UMOV UR4, 0x400 ;  /* 0x0000040000047882 */ /* 0x000fe40000000000 */
[----:B-1----:R-:W-:-:S12]  /*1730*/  ULEA UR6, UR5, UR4, 0x18 ;  /* 0x0000000405067291 */ /* 0x002fd8000f8ec03f */
.L_x_13:
[----:B-1----:R-:W-:-:S04]  /*1740*/  IMAD.U32 R3, RZ, RZ, UR6 ;  /* 0x00000006ff037e24 */ /* 0x002fc8000f8e00ff */
[----:B------:R1:W2:Y:S03]  /*1750*/  SYNCS.PHASECHK.TRANS64.TRYWAIT P1, [R3+URZ+0x36000], R0 ;  /* 0x03600000030075a7 */ /* 0x0002a6000802017f */
[----:B--2---:R-:W-:Y:S05]  /*1760*/  @!P1 NANOSLEEP.SYNCS 0x989680 ;  /* 0x009896800000995d */ /* 0x004fea0003900000 */
[----:B------:R-:W2:Y:S02]  /*1770*/  @!P1 SYNCS.PHASECHK.TRANS64 P1, [R3+URZ+0x36000], R0 ;  /* 0x03600000030095a7 */ /* 0x000ea4000802007f */
[----:B--2---:R-:W-:Y:S05]  /*1780*/  @!P1 BRA `(.L_x_13) ;  /* 0xfffffffc00ec9947 */ /* 0x004fea000383ffff */
[----:B------:R-:W-:Y:S01]  /*1790*/  UIADD3 UR4, UR6, 0x24000, URZ ;  /* 0x0002400006047890 */ /* 0x000fe2000fffe03f */
[----:B------:R-:W-:Y:S01]  /*17a0*/  WARPGROUP.ARRIVE ;  /* 0x00000000000079c5 */ /* 0x000fe20000000000 */
[----:B------:R-:W-:Y:S02]  /*17b0*/  UMOV UR7, 0x40000040 ;  /* 0x4000004000077882 */ /* 0x000fe40000000000 */
[----:B------:R-:W-:Y:S02]  /*17c0*/  USHF.R.U32.HI UR5, URZ, 0x4, UR4 ;  /* 0x000000043f057899 */ /* 0x000fe40008011604 */
[----:B------:R-:W-:Y:S02]  /*17d0*/  USHF.R.U32.HI UR4, URZ, 0x4, UR6 ;  /* 0x000000043f047899 */ /* 0x000fe40008011606 */
[----:B------:R-:W-:Y:S02]  /*17e0*/  ULOP3.LUT UR5, UR5, 0x3fff, URZ, 0xc0, !UPT ;  /* 0x00003fff05057892 */ /* 0x000fe4000f8ec03f */
[----:B------:R-:W-:-:S02]  /*17f0*/  ULOP3.LUT UR8, UR4, 0x3fff, URZ, 0xc0, !UPT ;  /* 0x00003fff04087892 */ /* 0x000fc4000f8ec03f */
[----:B------:R-:W-:-:S03]  /*1800*/  ULOP3.LUT UR9, UR5, 0x1000000, URZ, 0xfc, !UPT ;  /* 0x0100000005097892 */ /* 0x000fc6000f8efc3f */
[----:B------:R-:W-:Y:S02]  /*1810*/  UMOV UR5, 0x40000040 ;  /* 0x4000004000057882 */ /* 0x000fe40000000000 */
[----:B------:R-:W-:Y:S02]  /*1820*/  UMOV UR4, UR8 ;  /* 0x0000000800047c82 */ /* 0x000fe40008000000 */
[----:B------:R-:W-:Y:S02]  /*1830*/  UMOV UR6, UR9 ;  /* 0x0000000900067c82 */ /* 0x000fe40008000000 */
[----:B------:R-:W-:Y:S01]  /*1840*/  HGMMA.64x128x16.F32.BF16 R68, gdesc[UR4].tnspA.tnspB, RZ, !UPT, gsb0 ;  /* 0x61e00000044479f0 */ /* 0x000fe2000c0018ff */
[----:B------:R-:W-:Y:S01]  /*1850*/  UIADD3 UR4, UR8, 0x100, URZ ;  /* 0x0000010008047890 */ /* 0x000fe2000fffe03f */
[----:B------:R-:W-:Y:S01]  /*1860*/  UMOV UR5, 0x40000040 ;  /* 0x4000004000057882 */ /* 0x000fe20000000000 */
[----:B------:R-:W-:Y:S02]  /*1870*/  WARPGROUP.DEPBAR.LE gsb0, 0x0 ;  /* 0x00008000000079c5 */ /* 0x000fe40000010000 */
[----:B------:R-:W-:Y:S01]  /*1880*/  WARPGROUP.ARRIVE ;  /* 0x00000000000079c5 */ /* 0x000fe20000000000 */
[----:B------:R-:W-:-:S02]  /*1890*/  IMAD.MOV.U32 R45, RZ, RZ, R88 ;  /* 0x000000ffff2d7224 */ /* 0x000fc400078e0058 */
[----:B------:R-:W-:Y:S02]  /*18a0*/  IMAD.MOV.U32 R44, RZ, RZ, R89 ;  /* 0x000000ffff2c7224 */ /* 0x000fe400078e0059 */
[----:B------:R-:W-:Y:S02]  /*18b0*/  IMAD.MOV.U32 R43, RZ, RZ, R90 ;  /* 0x000000ffff2b7224 */ /* 0x000fe400078e005a */
[----:B------:R-:W-:Y:S01]  /*18c0*/  HGMMA.64x128x16.F32.BF16 R152, gdesc[UR4].tnspA.tnspB, RZ, !UPT, gsb0 ;  /* 0x61e00000049879f0 */ /* 0x000fe2000c0018ff */
[----:B------:R-:W-:Y:S01]  /*18d0*/  UIADD3 UR4, UR8, 0x200, URZ ;  /* 0x0000020008047890 */ /* 0x000fe2000fffe03f */
[----:B------:R-:W-:Y:S01]  /*18e0*/  IMAD.MOV.U32 R42, RZ, RZ, R91 ;  /* 0x000000ffff2a7224 */ /* 0x000fe200078e005b */
[----:B------:R-:W-:Y:S01]  /*18f0*/  UMOV UR5, 0x40000040 ;  /* 0x4000004000057882 */ /* 0x000fe20000000000 */
[----:B------:R-:W-:Y:S02]  /*1900*/  IMAD.MOV.U32 R41, RZ, RZ, R92 ;  /* 0x000000ffff297224 */ /* 0x000fe400078e005c */
[----:B------:R-:W-:-:S02]  /*1910*/  IMAD.MOV.U32 R40, RZ, RZ, R93 ;  /* 0x000000ffff287224 */ /* 0x000fc400078e005d */
[----:B------:R-:W-:Y:S02]  /*1920*/  IMAD.MOV.U32 R39, RZ, RZ, R94 ;  /* 0x000000ffff277224 */ /* 0x000fe400078e005e */
[----:B------:R-:W-:Y:S02]  /*1930*/  IMAD.MOV.U32 R38, RZ, RZ, R95 ;  /* 0x000000ffff267224 */ /* 0x000fe400078e005f */
[----:B------:R-:W-:Y:S02]  /*1940*/  IMAD.MOV.U32 R37, RZ, RZ, R96 ;  /* 0x000000ffff257224 */ /* 0x000fe400078e0060 */
[----:B------:R-:W-:Y:S02]  /*1950*/  IMAD.MOV.U32 R36, RZ, RZ, R97 ;  /* 0x000000ffff247224 */ /* 0x000fe400078e0061 */
        /* <DEDUP_REMOVED lines=31> */
[----:B-1----:R-:W-:-:S02]  /*1b50*/  IMAD.MOV.U32 R3, RZ, RZ, R129 ;  /* 0x000000ffff037224 */ /* 0x002fc400078e0081 */
        /* <DEDUP_REMOVED lines=26> */
[----:B------:R-:W-:Y:S01]  /*1d00*/  IMAD.MOV.U32 R220, RZ, RZ, R33 ;  /* 0x000000ffffdc7224 */ /* 0x000fe200078e0021 */
[----:B------:R-:W-:Y:S02]  /*1d10*/  WARPGROUP.DEPBAR.LE gsb0, 0x0 ;  /* 0x00008000000079c5 */ /* 0x000fe40000010000 */
[----:B------:R-:W-:Y:S01]  /*1d20*/  WARPGROUP.ARRIVE ;  /* 0x00000000000079c5 */ /* 0x000fe20000000000 */
[----:B------:R1:W-:Y:S01]  /*1d30*/  STL.64 [R1+0x168], R214 ;  /* 0x000168d601007387 */ /* 0x0003e20000100a00 */
[----:B------:R-:W-:Y:S02]  /*1d40*/  IMAD.MOV.U32 R221, RZ, RZ, R32 ;  /* 0x000000ffffdd7224 */ /* 0x000fe400078e0020 */
[----:B------:R-:W-:Y:S01]  /*1d50*/  IMAD.MOV.U32 R222, RZ, RZ, R31 ;  /* 0x000000ffffde7224 */ /* 0x000fe200078e001f */
[----:B------:R2:W-:Y:S01]  /*1d60*/  STL.64 [R1+0x160], R212 ;  /* 0x000160d401007387 */ /* 0x0005e20000100a00 */
[----:B------:R-:W-:Y:S01]  /*1d70*/  HGMMA.64x128x16.F32.BF16 R88, gdesc[UR4].tnspA.tnspB, RZ, !UPT, gsb0 ;  /* 0x61e00000045879f0 */ /* 0x000fe2000c0018ff */
[----:B------:R-:W-:Y:S01]  /*1d80*/  UIADD3 UR4, UR8, 0x300, URZ ;  /* 0x0000030008047890 */ /* 0x000fe2000fffe03f */
[----:B------:R-:W-:Y:S01]  /*1d90*/  IMAD.MOV.U32 R223, RZ, RZ, R30 ;  /* 0x000000ffffdf7224 */ /* 0x000fe200078e001e */
[----:B------:R3:W-:Y:S01]  /*1da0*/  STL.64 [R1+0x158], R210 ;  /* 0x000158d201007387 */ /* 0x0007e20000100a00 */
[----:B------:R-:W-:Y:S01]  /*1db0*/  IMAD.MOV.U32 R224, RZ, RZ, R29 ;  /* 0x000000ffffe07224 */ /* 0x000fe200078e001d */
[----:B------:R-:W-:Y:S01]  /*1dc0*/  UMOV UR5, 0x40000040 ;  /* 0x4000004000057882 */ /* 0x000fe20000000000 */
[----:B------:R-:W-:Y:S01]  /*1dd0*/  IMAD.MOV.U32 R225, RZ, RZ, R28 ;  /* 0x000000ffffe17224 */ /* 0x000fe200078e001c */
[----:B------:R4:W-:Y:S01]  /*1de0*/  STL.64 [R1+0x150], R208 ;  /* 0x000150d001007387 */ /* 0x0009e20000100a00 */
[----:B-1----:R-:W-:-:S02]  /*1df0*/  IMAD.MOV.U32 R214, RZ, RZ, R39 ;  /* 0x000000ffffd67224 */ /* 0x002fc400078e0027 */
[----:B------:R-:W-:Y:S01]  /*1e00*/  IMAD.MOV.U32 R215, RZ, RZ, R38 ;  /* 0x000000ffffd77224 */ /* 0x000fe200078e0026 */
[----:B------:R1:W-:Y:S01]  /*1e10*/  STL.64 [R1+0x148], R206 ;  /* 0x000148ce01007387 */ /* 0x0003e20000100a00 */
[----:B--2---:R-:W-:Y:S02]  /*1e20*/  IMAD.MOV.U32 R212, RZ, RZ, R41 ;  /* 0x000000ffffd47224 */ /* 0x004fe400078e0029 */
[----:B------:R-:W-:Y:S01]  /*1e30*/  IMAD.MOV.U32 R213, RZ, RZ, R40 ;  /* 0x000000ffffd57224 */ /* 0x000fe200078e0028 */
[----:B------:R2:W-:Y:S01]  /*1e40*/  STL.64 [R1+0x140], R204 ;  /* 0x000140cc01007387 */ /* 0x0005e20000100a00 */
[----:B---3--:R-:W-:Y:S02]  /*1e50*/  IMAD.MOV.U32 R210, RZ, RZ, R43 ;  /* 0x000000ffffd27224 */ /* 0x008fe400078e002b */
[----:B------:R-:W-:Y:S01]  /*1e60*/  IMAD.MOV.U32 R211, RZ, RZ, R42 ;  /* 0x000000ffffd37224 */ /* 0x000fe200078e002a */
[----:B------:R3:W-:Y:S01]  /*1e70*/  STL.64 [R1+0x138], R202 ;  /* 0x000138ca01007387 */ /* 0x0007e20000100a00 */
[----:B----4-:R-:W-:-:S02]  /*1e80*/  IMAD.MOV.U32 R208, RZ, RZ, R45 ;  /* 0x000000ffffd07224 */ /* 0x010fc400078e002d */
[----:B------:R-:W-:Y:S01]  /*1e90*/  IMAD.MOV.U32 R209, RZ, RZ, R44 ;  /* 0x000000ffffd17224 */ /* 0x000fe200078e002c */
[----:B------:R4:W-:Y:S01]  /*1ea0*/  STL.64 [R1+0x130], R200 ;  /* 0x000130c801007387 */ /* 0x0009e20000100a00 */
[----:B-1----:R-:W-:Y:S02]  /*1eb0*/  IMAD.MOV.U32 R206, RZ, RZ, R47 ;  /* 0x000000ffffce7224 */ /* 0x002fe400078e002f */
[----:B------:R-:W-:Y:S01]  /*1ec0*/  IMAD.MOV.U32 R207, RZ, RZ, R46 ;  /* 0x000000ffffcf7224 */ /* 0x000fe200078e002e */
[----:B------:R1:W-:Y:S01]  /*1ed0*/  STL.64 [R1+0x128], R198 ;  /* 0x000128c601007387 */ /* 0x0003e20000100a00 */
[----:B--2---:R-:W-:Y:S02]  /*1ee0*/  IMAD.MOV.U32 R204, RZ, RZ, R49 ;  /* 0x000000ffffcc7224 */ /* 0x004fe400078e0031 */
[----:B------:R-:W-:Y:S01]  /*1ef0*/  IMAD.MOV.U32 R205, RZ, RZ, R48 ;  /* 0x000000ffffcd7224 */ /* 0x000fe200078e0030 */
[----:B------:R2:W-:Y:S01]  /*1f00*/  STL.64 [R1+0x120], R196 ;  /* 0x000120c401007387 */ /* 0x0005e20000100a00 */
[----:B---3--:R-:W-:-:S02]  /*1f10*/  IMAD.MOV.U32 R202, RZ, RZ, R51 ;  /* 0x000000ffffca7224 */ /* 0x008fc400078e0033 */
[----:B------:R-:W-:Y:S01]  /*1f20*/  IMAD.MOV.U32 R203, RZ, RZ, R50 ;  /* 0x000000ffffcb7224 */ /* 0x000fe200078e0032 */
[----:B------:R3:W-:Y:S01]  /*1f30*/  STL.64 [R1+0x118], R194 ;  /* 0x000118c201007387 */ /* 0x0007e20000100a00 */
[----:B----4-:R-:W-:Y:S02]  /*1f40*/  IMAD.MOV.U32 R200, RZ, RZ, R53 ;  /* 0x000000ffffc87224 */ /* 0x010fe400078e0035 */
[----:B------:R-:W-:Y:S01]  /*1f50*/  IMAD.MOV.U32 R201, RZ, RZ, R52 ;  /* 0x000000ffffc97224 */ /* 0x000fe200078e0034 */
[----:B------:R4:W-:Y:S01]  /*1f60*/  STL.64 [R1+0x110], R192 ;  /* 0x000110c001007387 */ /* 0x0009e20000100a00 */
[----:B-1----:R-:W-:Y:S02]  /*1f70*/  IMAD.MOV.U32 R198, RZ, RZ, R55 ;  /* 0x000000ffffc67224 */ /* 0x002fe400078e0037 */
[----:B------:R-:W-:Y:S01]  /*1f80*/  IMAD.MOV.U32 R199, RZ, RZ, R54 ;  /* 0x000000ffffc77224 */ /* 0x000fe200078e0036 */
[----:B------:R1:W-:Y:S01]  /*1f90*/  STL.64 [R1+0x108], R190 ;  /* 0x000108be01007387 */ /* 0x0003e20000100a00 */
[----:B--2---:R-:W-:-:S02]  /*1fa0*/  IMAD.MOV.U32 R196, RZ, RZ, R57 ;  /* 0x000000ffffc47224 */ /* 0x004fc400078e0039 */
[----:B------:R-:W-:Y:S01]  /*1fb0*/  IMAD.MOV.U32 R197, RZ, RZ, R56 ;  /* 0x000000ffffc57224 */ /* 0x000fe200078e0038 */
[----:B------:R2:W-:Y:S01]  /*1fc0*/  STL.64 [R1+0x100], R188 ;  /* 0x000100bc01007387 */ /* 0x0005e20000100a00 */
[----:B---3--:R-:W-:Y:S02]  /*1fd0*/  IMAD.MOV.U32 R194, RZ, RZ, R59 ;  /* 0x000000ffffc27224 */ /* 0x008fe400078e003b */
[----:B------:R-:W-:Y:S02]  /*1fe0*/  IMAD.MOV.U32 R195, RZ, RZ, R58 ;  /* 0x000000ffffc37224 */ /* 0x000fe400078e003a */
[----:B----4-:R-:W-:Y:S02]  /*1ff0*/  IMAD.MOV.U32 R192, RZ, RZ, R61 ;  /* 0x000000ffffc07224 */ /* 0x010fe400078e003d */
[----:B------:R-:W-:Y:S02]  /*2000*/  IMAD.MOV.U32 R193, RZ, RZ, R60 ;  /* 0x000000ffffc17224 */ /* 0x000fe400078e003c */
[----:B-1----:R-:W-:-:S02]  /*2010*/  IMAD.MOV.U32 R190, RZ, RZ, R63 ;  /* 0x000000ffffbe7224 */ /* 0x002fc400078e003f */
[----:B------:R-:W-:Y:S02]  /*2020*/  IMAD.MOV.U32 R191, RZ, RZ, R62 ;  /* 0x000000ffffbf7224 */ /* 0x000fe400078e003e */
[----:B--2---:R-:W-:Y:S02]  /*2030*/  IMAD.MOV.U32 R188, RZ, RZ, R65 ;  /* 0x000000ffffbc7224 */ /* 0x004fe400078e0041 */
        /* <DEDUP_REMOVED lines=26> */
[----:B------:R-:W-:Y:S01]  /*21e0*/  IMAD.MOV.U32 R251, RZ, RZ, R0 ;  /* 0x000000fffffb7224 */ /* 0x000fe200078e0000 */
[----:B------:R-:W-:Y:S02]  /*21f0*/  WARPGROUP.DEPBAR.LE gsb0, 0x0 ;  /* 0x00008000000079c5 */ /* 0x000fe40000010000 */
[----:B------:R-:W-:-:S06]  /*2200*/  WARPGROUP.ARRIVE ;  /* 0x00000000000079c5 */ /* 0x000fcc0000000000 */
[----:B------:R-:W-:Y:S01]  /*2210*/  HGMMA.64x128x16.F32.BF16 R24, gdesc[UR4].tnspA.tnspB, RZ, !UPT, gsb0 ;  /* 0x61e00000041879f0 */ /* 0x000fe2000c0018ff */
[----:B------:R-:W-:Y:S02]  /*2220*/  UIADD3 UR4, UR8, 0x80, URZ ;  /* 0x0000008008047890 */ /* 0x000fe4000fffe03f */
[----:B------:R-:W-:Y:S01]  /*2230*/  UIADD3 UR6, UR9, 0x80, URZ ;  /* 0x0000008009067890 */ /* 0x000fe2000fffe03f */
[----:B------:R-:W-:Y:S01]  /*2240*/  UMOV UR5, 0x40000040 ;  /* 0x4000004000057882 */ /* 0x000fe20000000000 */
[----:B------:R-:W-:Y:S01]  /*2250*/  UMOV UR7, 0x40000040 ;  /* 0x4000004000077882 */ /* 0x000fe20000000000 */
[----:B------:R-:W-:Y:S02]  /*2260*/  WARPGROUP.DEPBAR.LE gsb0, 0x0 ;  /* 0x00008000000079c5 */ /* 0x000fe40000010000 */
[----:B------:R-:W-:-:S06]  /*2270*/  WARPGROUP.ARRIVE ;  /* 0x00000000000079c5 */ /* 0x000fcc0000000000 */
[----:B------:R-:W-:Y:S03]  /*2280*/  HGMMA.64x128x16.F32.BF16 R188, gdesc[UR4].tnspA.tnspB, R188, gsb0 ;  /* 0x61e0000004bc79f0 */ /* 0x000fe600080018bc */
[----:B------:R-:W-:Y:S02]  /*2290*/  WARPGROUP.DEPBAR.LE gsb0, 0x0 ;  /* 0x00008000000079c5 */ /* 0x000fe40000010000 */
[----:B------:R-:W-:Y:S04]  /*22a0*/  STL.64 [R1], R188 ;  /* 0x000000bc01007387 */ /* 0x000fe80000100a00 */
[----:B------:R-:W-:Y:S04]  /*22b0*/  STL.64 [R1+0x8], R190 ;  /* 0x000008be01007387 */ /* 0x000fe80000100a00 */
        /* <DEDUP_REMOVED lines=11> */
[----:B------:R1:W-:Y:S04]  /*2370*/  STL.64 [R1+0x68], R214 ;  /* 0x000068d601007387 */ /* 0x0003e80000100a00 */
        /* <DEDUP_REMOVED lines=18> */
[----:B-1----:R-:W3:Y:S04]  /*24a0*/  LDL.LU.64 R214, [R1+0x168] ;  /* 0x0001680001d67983 */ /* 0x002ee80000300a00 */
[----:B------:R-:W3:Y:S04]  /*24b0*/  LDL.LU.64 R212, [R1+0x160] ;  /* 0x0001600001d47983 */ /* 0x000ee80000300a00 */
        /* <DEDUP_REMOVED lines=11> */
[----:B------:R-:W3:Y:S01]  /*2570*/  LDL.LU.64 R188, [R1+0x100] ;  /* 0x0001000001bc7983 */ /* 0x000ee20000300a00 */
[----:B------:R-:W-:Y:S01]  /*2580*/  UIADD3 UR4, UR8, 0x180, URZ ;  /* 0x0000018008047890 */ /* 0x000fe2000fffe03f */
[----:B------:R-:W-:Y:S01]  /*2590*/  UMOV UR5, 0x40000040 ;  /* 0x4000004000057882 */ /* 0x000fe20000000000 */
[----:B---3--:R-:W-:-:S07]  /*25a0*/  WARPGROUP.ARRIVE ;  /* 0x00000000000079c5 */ /* 0x008fce0000000000 */
[----:B------:R-:W-:Y:S01]  /*25b0*/  HGMMA.64x128x16.F32.BF16 R152, gdesc[UR4].tnspA.tnspB, R152, gsb0 ;  /* 0x61e00000049879f0 */ /* 0x000fe20008001898 */
[----:B------:R-:W-:Y:S01]  /*25c0*/  UIADD3 UR4, UR8, 0x280, URZ ;  /* 0x0000028008047890 */ /* 0x000fe2000fffe03f */
[----:B------:R-:W-:Y:S01]  /*25d0*/  UMOV UR5, 0x40000040 ;  /* 0x4000004000057882 */ /* 0x000fe20000000000 */
[----:B------:R-:W-:Y:S02]  /*25e0*/  WARPGROUP.DEPBAR.LE gsb0, 0x0 ;  /* 0x00008000000079c5 */ /* 0x000fe40000010000 */
[----:B------:R-:W-:-:S07]  /*25f0*/  WARPGROUP.ARRIVE ;  /* 0x00000000000079c5 */ /* 0x000fce0000000000 */
[----:B------:R-:W-:Y:S01]  /*2600*/  HGMMA.64x128x16.F32.BF16 R88, gdesc[UR4].tnspA.tnspB, R88, gsb0 ;  /* 0x61e00000045879f0 */ /* 0x000fe20008001858 */
[----:B------:R-:W-:Y:S01]  /*2610*/  UIADD3 UR4, UR8, 0x380, URZ ;  /* 0x0000038008047890 */ /* 0x000fe2000fffe03f */
[----:B------:R-:W-:Y:S01]  /*2620*/  UMOV UR5, 0x40000040 ;  /* 0x4000004000057882 */ /* 0x000fe20000000000 */
[----:B------:R-:W-:Y:S02]  /*2630*/  WARPGROUP.DEPBAR.LE gsb0, 0x0 ;  /* 0x00008000000079c5 */ /* 0x000fe40000010000 */
[----:B------:R-:W-:-:S07]  /*2640*/  WARPGROUP.ARRIVE ;  /* 0x00000000000079c5 */ /* 0x000fce0000000000 */
[----:B------:R-:W-:Y:S01]  /*2650*/  HGMMA.64x128x16.F32.BF16 R24, gdesc[UR4].tnspA.tnspB, R24, gsb0 ;  /* 0x61e00000041879f0 */ /* 0x000fe20008001818 */
[----:B--2---:R-:W-:Y:S02]  /*2660*/  UMOV UR4, 0x1 ;  /* 0x0000000100047882 */ /* 0x004fe40000000000 */
[----:B------:R-:W-:-:S03]  /*2670*/  WARPGROUP.DEPBAR.LE gsb0, 0x0 ;  /* 0x00008000000079c5 */ /* 0x000fc60000010000 */
.L_x_11:
[----:B------:R-:W-:-:S04]  /*2680*/  UISETP.LT.AND UP0, UPT, UR48, 0x1, UPT ;  /* 0x000000013000788c */ /* 0x000fc8000bf01270 */
[----:B------:R-:W-:-:S04]  /*2690*/  USEL UR5, UR48, 0x1, UP0 ;  /* 0x0000000130057887 */ /* 0x000fc80008000000 */
[----:B------:R-:W-:-:S04]  /*26a0*/  UIADD3 UR48, -UR5, UR48, URZ ;  /* 0x0000003005307290 */ /* 0x000fc8000fffe13f */
[----:B------:R-:W-:-:S06]  /*26b0*/  UISETP.GE.AND UP0, UPT, UR48, 0x1, UPT ;  /* 0x000000013000788c */ /* 0x000fcc000bf06270 */
[----:B------:R-:W-:-:S13]  /*26c0*/  PLOP3.LUT P1, PT, PT, PT, UP0, 0x80, 0x0 ;  /* 0x000000000000781c */ /* 0x000fda0003f2f008 */
[----:B------:R-:W-:Y:S05]  /*26d0*/  @!P1 BRA `(.L_x_14) ;  /* 0x0000001400989947 */ /* 0x000fea0003800000 */
[----:B------:R-:W-:Y:S01]  /*26e0*/  IMAD.MOV.U32 R4, RZ, RZ, RZ ;  /* 0x000000ffff047224 */ /* 0x000fe200078e00ff */
[----:B------:R-:W-:Y:S01]  /*26f0*/  ULOP3.LUT UR19, UR14, 0x1, URZ, 0xfc, !UPT ;  /* 0x000000010e137892 */ /* 0x000fe2000f8efc3f */
[----:B------:R-:W-:Y:S01]  /*2700*/  IMAD.U32 R3, RZ, RZ, UR48 ;  /* 0x00000030ff037e24 */ /* 0x000fe2000f8e00ff */
[----:B------:R-:W-:Y:S01]  /*2710*/  UISETP.NE.U32.AND UP0, UPT, UR4, URZ, UPT ;  /* 0x0000003f0400728c */ /* 0x000fe2000bf05070 */
[----:B------:R-:W-:-:S10]  /*2720*/  UMOV UR5, URZ ;  /* 0x0000003f00057c82 */ /* 0x000fd40008000000 */
.L_x_19:
[----:B------:R-:W-:-:S06]  /*2730*/  UISETP.NE.AND UP1, UPT, UR19, 0x3, UPT ;  /* 0x000000031300788c */ /* 0x000fcc000bf25270 */
[----:B------:R-:W-:-:S13]  /*2740*/  PLOP3.LUT P2, PT, PT, PT, UP1, 0x80, 0x0 ;  /* 0x000000000000781c */ /* 0x000fda0003f4f018 */
[----:B------:R-:W-:Y:S05]  /*2750*/  @!P2 BRA `(.L_x_15) ;  /* 0x000000000004a947 */ /* 0x000fea0003800000 */
[----:B------:R-:W-:Y:S01]  /*2760*/  BPT.TRAP 0x1 ;  /* 0x000000040000795c */ /* 0x000fe20000300000 */
.L_x_15:
[----:B------:R-:W1:Y:S01]  /*2770*/  S2UR UR7, SR_CgaCtaId ;  /* 0x00000000000779c3 */ /* 0x000e620000008800 */
[----:B------:R-:W-:Y:S01]  /*2780*/  UMOV UR6, 0x400 ;  /* 0x0000040000067882 */ /* 0x000fe20000000000 */
[----:B------:R-:W-:Y:S01]  /*2790*/  SHF.L.U32 R2, R4, 0x1f, RZ ;  /* 0x0000001f04027819 */ /* 0x000fe200000006ff */
[----:B-1----:R-:W-:-:S04]  /*27a0*/  ULEA UR6, UR7, UR6, 0x18 ;  /* 0x0000000607067291 */ /* 0x002fc8000f8ec03f */
[----:B------:R-:W-:-:S12]  /*27b0*/  ULEA UR7, UR4, UR6, 0x3 ;  /* 0x0000000604077291 */ /* 0x000fd8000f8e183f */
.L_x_16:
[----:B-1----:R-:W-:-:S04]  /*27c0*/  IMAD.U32 R0, RZ, RZ, UR7 ;  /* 0x00000007ff007e24 */ /* 0x002fc8000f8e00ff */
[----:B------:R1:W2:Y:S03]  /*27d0*/  SYNCS.PHASECHK.TRANS64.TRYWAIT P1, [R0+URZ+0x36000], R2 ;  /* 0x03600002000075a7 */ /* 0x0002a6000802017f */
[----:B--2---:R-:W-:Y:S05]  /*27e0*/  @!P1 NANOSLEEP.SYNCS 0x989680 ;  /* 0x009896800000995d */ /* 0x004fea0003900000 */
[----:B------:R-:W2:Y:S02]  /*27f0*/  @!P1 SYNCS.PHASECHK.TRANS64 P1, [R0+URZ+0x36000], R2 ;  /* 0x03600002000095a7 */ /* 0x000ea4000802007f */
[----:B--2---:R-:W-:Y:S05]  /*2800*/  @!P1 BRA `(.L_x_16) ;  /* 0xfffffffc00ec9947 */ /* 0x004fea000383ffff */
        /* <DEDUP_REMOVED lines=32> */
[----:B--2---:R-:W2:Y:S04]  /*2a10*/  LDL.LU.64 R24, [R1] ;  /* 0x0000000001187983 */ /* 0x004ea80000300a00 */
[----:B------:R-:W2:Y:S04]  /*2a20*/  LDL.LU.64 R26, [R1+0x8] ;  /* 0x00000800011a7983 */ /* 0x000ea80000300a00 */
        /* <DEDUP_REMOVED lines=29> */
[----:B------:R-:W2:Y:S01]  /*2c00*/  LDL.LU.64 R86, [R1+0xf8] ;  /* 0x0000f80001567983 */ /* 0x000ea20000300a00 */
[----:B------:R-:W-:Y:S01]  /*2c10*/  UIADD3 UR7, UR6, 0x24000, URZ ;  /* 0x0002400006077890 */ /* 0x000fe2000fffe03f */
[----:B------:R-:W-:Y:S01]  /*2c20*/  UMOV UR9, 0x40000040 ;  /* 0x4000004000097882 */ /* 0x000fe20000000000 */
[----:B------:R-:W-:-:S02]  /*2c30*/  UMOV UR11, 0x40000040 ;  /* 0x40000040000b7882 */ /* 0x000fc40000000000 */
[----:B------:R-:W-:Y:S02]  /*2c40*/  USHF.R.U32.HI UR8, URZ, 0x4, UR7 ;  /* 0x000000043f087899 */ /* 0x000fe40008011607 */
[----:B------:R-:W-:Y:S02]  /*2c50*/  USHF.R.U32.HI UR7, URZ, 0x4, UR6 ;  /* 0x000000043f077899 */ /* 0x000fe40008011606 */
[----:B------:R-:W-:Y:S02]  /*2c60*/  ULOP3.LUT UR8, UR8, 0x3fff, URZ, 0xc0, !UPT ;  /* 0x00003fff08087892 */ /* 0x000fe4000f8ec03f */
[----:B------:R-:W-:Y:S02]  /*2c70*/  ULOP3.LUT UR7, UR7, 0x3fff, URZ, 0xc0, !UPT ;  /* 0x00003fff07077892 */ /* 0x000fe4000f8ec03f */
[----:B------:R-:W-:Y:S02]  /*2c80*/  ULOP3.LUT UR8, UR8, 0x1000000, URZ, 0xfc, !UPT ;  /* 0x0100000008087892 */ /* 0x000fe4000f8efc3f */
[----:B------:R-:W-:-:S02]  /*2c90*/  ULEA UR7, UR4, UR7, 0xa ;  /* 0x0000000704077291 */ /* 0x000fc4000f8e503f */
[----:B------:R-:W-:-:S05]  /*2ca0*/  ULEA UR18, UR4, UR8, 0x9 ;  /* 0x0000000804127291 */ /* 0x000fca000f8e483f */
[----:B------:R-:W-:Y:S02]  /*2cb0*/  UMOV UR8, UR7 ;  /* 0x0000000700087c82 */ /* 0x000fe40008000000 */
[----:B------:R-:W-:Y:S01]  /*2cc0*/  UMOV UR10, UR18 ;  /* 0x00000012000a7c82 */ /* 0x000fe20008000000 */
[----:B--2---:R-:W-:-:S06]  /*2cd0*/  WARPGROUP.ARRIVE ;  /* 0x00000000000079c5 */ /* 0x004fcc0000000000 */
[----:B------:R-:W-:Y:S01]  /*2ce0*/  HGMMA.64x128x16.F32.BF16 R24, gdesc[UR8].tnspA.tnspB, R24, UP0, gsb0 ;  /* 0x61e00000081879f0 */ /* 0x000fe2000b801818 */
[----:B------:R-:W-:Y:S01]  /*2cf0*/  UIADD3 UR8, UR7, 0x100, URZ ;  /* 0x0000010007087890 */ /* 0x000fe2000fffe03f */
[----:B------:R-:W-:Y:S01]  /*2d00*/  UMOV UR9, 0x40000040 ;  /* 0x4000004000097882 */ /* 0x000fe20000000000 */
[----:B------:R-:W-:Y:S02]  /*2d10*/  WARPGROUP.DEPBAR.LE gsb0, 0x0 ;  /* 0x00008000000079c5 */ /* 0x000fe40000010000 */
[----:B------:R-:W-:Y:S01]  /*2d20*/  STL.64 [R1], R24 ;  /* 0x0000001801007387 */ /* 0x000fe20000100a00 */
[----:B-1----:R-:W-:Y:S02]  /*2d30*/  IMAD.MOV.U32 R2, RZ, RZ, R86 ;  /* 0x000000ffff027224 */ /* 0x002fe400078e0056 */
[----:B------:R-:W-:Y:S01]  /*2d40*/  IMAD.MOV.U32 R0, RZ, RZ, R87 ;  /* 0x000000ffff007224 */ /* 0x000fe200078e0057 */
[----:B------:R-:W-:Y:S01]  /*2d50*/  STL.64 [R1+0x8], R26 ;  /* 0x0000081a01007387 */ /* 0x000fe20000100a00 */
[----:B------:R-:W-:-:S02]  /*2d60*/  IMAD.MOV.U32 R7, RZ, RZ, R84 ;  /* 0x000000ffff077224 */ /* 0x000fc400078e0054 */
[----:B------:R-:W-:Y:S01]  /*2d70*/  IMAD.MOV.U32 R6, RZ, RZ, R85 ;  /* 0x000000ffff067224 */ /* 0x000fe200078e0055 */
[----:B------:R-:W-:Y:S01]  /*2d80*/  STL.64 [R1+0x10], R28 ;  /* 0x0000101c01007387 */ /* 0x000fe20000100a00 */
[----:B------:R-:W-:Y:S02]  /*2d90*/  IMAD.MOV.U32 R9, RZ, RZ, R82 ;  /* 0x000000ffff097224 */ /* 0x000fe400078e0052 */
[----:B------:R-:W-:Y:S01]  /*2da0*/  IMAD.MOV.U32 R8, RZ, RZ, R83 ;  /* 0x000000ffff087224 */ /* 0x000fe200078e0053 */
[----:B------:R1:W-:Y:S01]  /*2db0*/  STL [R1+0x18], R30 ;  /* 0x0000181e01007387 */ /* 0x0003e20000100800 */
[----:B------:R-:W-:Y:S02]  /*2dc0*/  IMAD.MOV.U32 R11, RZ, RZ, R80 ;  /* 0x000000ffff0b7224 */ /* 0x000fe400078e0050 */
[----:B------:R-:W-:Y:S01]  /*2dd0*/  IMAD.MOV.U32 R10, RZ, RZ, R81 ;  /* 0x000000ffff0a7224 */ /* 0x000fe200078e0051 */
[----:B------:R-:W2:Y:S01]  /*2de0*/  LDL.LU.64 R86, [R1+0x268] ;  /* 0x0002680001567983 */ /* 0x000ea20000300a00 */
[----:B------:R-:W-:-:S02]  /*2df0*/  IMAD.MOV.U32 R13, RZ, RZ, R78 ;  /* 0x000000ffff0d7224 */ /* 0x000fc400078e004e */
[----:B------:R-:W-:Y:S01]  /*2e00*/  IMAD.MOV.U32 R12, RZ, RZ, R79 ;  /* 0x000000ffff0c7224 */ /* 0x000fe200078e004f */
[----:B------:R-:W2:Y:S01]  /*2e10*/  LDL.LU.64 R84, [R1+0x260] ;  /* 0x0002600001547983 */ /* 0x000ea20000300a00 */
[----:B------:R-:W-:Y:S02]  /*2e20*/  IMAD.MOV.U32 R15, RZ, RZ, R76 ;  /* 0x000000ffff0f7224 */ /* 0x000fe400078e004c */
[----:B------:R-:W-:Y:S01]  /*2e30*/  IMAD.MOV.U32 R14, RZ, RZ, R77 ;  /* 0x000000ffff0e7224 */ /* 0x000fe200078e004d */
[----:B------:R-:W2:Y:S01]  /*2e40*/  LDL.LU.64 R82, [R1+0x258] ;  /* 0x0002580001527983 */ /* 0x000ea20000300a00 */
        /* <DEDUP_REMOVED lines=18> */
[----:B------:R-:W-:Y:S01]  /*2f70*/  IMAD.MOV.U32 R226, RZ, RZ, R62 ;  /* 0x000000ffffe27224 */ /* 0x000fe200078e003e */
[----:B------:R-:W-:Y:S01]  /*2f80*/  WARPGROUP.ARRIVE ;  /* 0x00000000000079c5 */ /* 0x000fe20000000000 */
[----:B------:R-:W-:Y:S01]  /*2f90*/  IMAD.MOV.U32 R227, RZ, RZ, R63 ;  /* 0x000000ffffe37224 */ /* 0x000fe200078e003f */
[----:B------:R-:W2:Y:S01]  /*2fa0*/  LDL.LU.64 R68, [R1+0x220] ;  /* 0x0002200001447983 */ /* 0x000ea20000300a00 */
[----:B------:R-:W-:-:S02]  /*2fb0*/  IMAD.MOV.U32 R224, RZ, RZ, R60 ;  /* 0x000000ffffe07224 */ /* 0x000fc400078e003c */
[----:B------:R-:W-:Y:S01]  /*2fc0*/  IMAD.MOV.U32 R225, RZ, RZ, R61 ;  /* 0x000000ffffe17224 */ /* 0x000fe200078e003d */
[----:B------:R-:W2:Y:S01]  /*2fd0*/  LDL.LU.64 R66, [R1+0x218] ;  /* 0x0002180001427983 */ /* 0x000ea20000300a00 */
[----:B------:R-:W-:Y:S01]  /*2fe0*/  IMAD.MOV.U32 R222, RZ, RZ, R58 ;  /* 0x000000ffffde7224 */ /* 0x000fe200078e003a */
[----:B------:R-:W-:Y:S01]  /*2ff0*/  HGMMA.64x128x16.F32.BF16 R152, gdesc[UR8].tnspA.tnspB, R152, UP0, gsb0 ;  /* 0x61e00000089879f0 */ /* 0x000fe2000b801898 */
        /* <DEDUP_REMOVED lines=41> */
[----:B------:R-:W-:-:S03]  /*3290*/  IMAD.MOV.U32 R252, RZ, RZ, R31 ;  /* 0x000000fffffc7224 */ /* 0x000fc600078e001f */
[----:B------:R-:W2:Y:S04]  /*32a0*/  LDL.LU.64 R36, [R1+0x1a0] ;  /* 0x0001a00001247983 */ /* 0x000ea80000300a00 */
[----:B------:R-:W2:Y:S04]  /*32b0*/  LDL.LU.64 R34, [R1+0x198] ;  /* 0x0001980001227983 */ /* 0x000ea80000300a00 */
[----:B------:R-:W2:Y:S04]  /*32c0*/  LDL.LU.64 R32, [R1+0x190] ;  /* 0x0001900001207983 */ /* 0x000ea80000300a00 */
[----:B-1----:R-:W2:Y:S04]  /*32d0*/  LDL.LU.64 R30, [R1+0x188] ;  /* 0x00018800011e7983 */ /* 0x002ea80000300a00 */
[----:B------:R-:W2:Y:S04]  /*32e0*/  LDL.LU.64 R28, [R1+0x180] ;  /* 0x00018000011c7983 */ /* 0x000ea80000300a00 */
[----:B------:R-:W2:Y:S04]  /*32f0*/  LDL.LU.64 R26, [R1+0x178] ;  /* 0x00017800011a7983 */ /* 0x000ea80000300a00 */
[----:B------:R-:W2:Y:S01]  /*3300*/  LDL.LU.64 R24, [R1+0x170] ;  /* 0x0001700001187983 */ /* 0x000ea20000300a00 */
[----:B------:R-:W-:-:S03]  /*3310*/  WARPGROUP.DEPBAR.LE gsb0, 0x0 ;  /* 0x00008000000079c5 */ /* 0x000fc60000010000 */
        /* <DEDUP_REMOVED lines=14> */
[----:B-1----:R-:W3:Y:S04]  /*3400*/  LDL.LU R188, [R1] ;  /* 0x0000000001bc7983 */ /* 0x002ee80000300800 */
[----:B------:R-:W3:Y:S04]  /*3410*/  LDL.LU R189, [R1+0x4] ;  /* 0x0000040001bd7983 */ /* 0x000ee80000300800 */
[----:B------:R-:W3:Y:S04]  /*3420*/  LDL.LU R190, [R1+0x8] ;  /* 0x0000080001be7983 */ /* 0x000ee80000300800 */
[----:B------:R-:W3:Y:S04]  /*3430*/  LDL.LU R191, [R1+0xc] ;  /* 0x00000c0001bf7983 */ /* 0x000ee80000300800 */
[----:B------:R-:W3:Y:S04]  /*3440*/  LDL.LU R192, [R1+0x10] ;  /* 0x0000100001c07983 */ /* 0x000ee80000300800 */
[----:B------:R-:W3:Y:S04]  /*3450*/  LDL.LU R193, [R1+0x14] ;  /* 0x0000140001c17983 */ /* 0x000ee80000300800 */
[----:B------:R-:W3:Y:S01]  /*3460*/  LDL.LU R194, [R1+0x18] ;  /* 0x0000180001c27983 */ /* 0x000ee20000300800 */
[----:B------:R-:W-:Y:S01]  /*3470*/  UIADD3 UR8, UR7, 0x200, URZ ;  /* 0x0000020007087890 */ /* 0x000fe2000fffe03f */
[----:B------:R-:W-:Y:S01]  /*3480*/  WARPGROUP.ARRIVE ;  /* 0x00000000000079c5 */ /* 0x000fe20000000000 */
[----:B------:R-:W-:-:S07]  /*3490*/  UMOV UR9, 0x40000040 ;  /* 0x4000004000097882 */ /* 0x000fce0000000000 */
[----:B------:R-:W-:Y:S01]  /*34a0*/  HGMMA.64x128x16.F32.BF16 R88, gdesc[UR8].tnspA.tnspB, R88, UP0, gsb0 ;  /* 0x61e00000085879f0 */ /* 0x000fe2000b801858 */
[----:B------:R-:W-:Y:S01]  /*34b0*/  UIADD3 UR8, UR7, 0x300, URZ ;  /* 0x0000030007087890 */ /* 0x000fe2000fffe03f */
[----:B------:R-:W-:Y:S01]  /*34c0*/  UMOV UR9, 0x40000040 ;  /* 0x4000004000097882 */ /* 0x000fe20000000000 */
        /* <DEDUP_REMOVED lines=10> */
[----:B------:R-:W-:Y:S01]  /*3570*/  IMAD.MOV.U32 R206, RZ, RZ, R241 ;  /* 0x000000ffffce7224 */ /* 0x000fe200078e00f1 */
[----:B------:R-:W-:-:S02]  /*3580*/  WARPGROUP.DEPBAR.LE gsb0, 0x0 ;  /* 0x00008000000079c5 */ /* 0x000fc40000010000 */
[----:B--2---:R-:W-:-:S06]  /*3590*/  WARPGROUP.ARRIVE ;  /* 0x00000000000079c5 */ /* 0x004fcc0000000000 */
[----:B------:R-:W-:Y:S01]  /*35a0*/  HGMMA.64x128x16.F32.BF16 R24, gdesc[UR8].tnspA.tnspB, R24, UP0, gsb0 ;  /* 0x61e00000081879f0 */ /* 0x000fe2000b801818 */
        /* <DEDUP_REMOVED lines=30> */
[----:B------:R-:W-:-:S02]  /*3790*/  UIADD3 UR8, UR7, 0x80, URZ ;  /* 0x0000008007087890 */ /* 0x000fc4000fffe03f */
[----:B------:R-:W-:Y:S01]  /*37a0*/  UIADD3 UR10, UR18, 0x80, URZ ;  /* 0x00000080120a7890 */ /* 0x000fe2000fffe03f */
[----:B------:R-:W-:Y:S01]  /*37b0*/  UMOV UR9, 0x40000040 ;  /* 0x4000004000097882 */ /* 0x000fe20000000000 */
[----:B------:R-:W-:Y:S01]  /*37c0*/  UMOV UR11, 0x40000040 ;  /* 0x40000040000b7882 */ /* 0x000fe20000000000 */
[----:B------:R-:W-:Y:S02]  /*37d0*/  WARPGROUP.DEPBAR.LE gsb0, 0x0 ;  /* 0x00008000000079c5 */ /* 0x000fe40000010000 */
[----:B---3--:R-:W-:-:S06]  /*37e0*/  WARPGROUP.ARRIVE ;  /* 0x00000000000079c5 */ /* 0x008fcc0000000000 */
        /* <DEDUP_REMOVED lines=61> */
[----:B------:R-:W-:Y:S03]  /*3bc0*/  HGMMA.64x128x16.F32.BF16 R24, gdesc[UR8].tnspA.tnspB, R24, gsb0 ;  /* 0x61e00000081879f0 */ /* 0x000fe60008001818 */
[----:B------:R-:W-:Y:S02]  /*3bd0*/  WARPGROUP.DEPBAR.LE gsb0, 0x0 ;  /* 0x00008000000079c5 */ /* 0x000fe40000010000 */
[----:B--2---:R-:W-:Y:S05]  /*3be0*/  @!P2 BRA `(.L_x_17) ;  /* 0x000000000004a947 */ /* 0x004fea0003800000 */
[----:B------:R-:W-:Y:S01]  /*3bf0*/  BPT.TRAP 0x1 ;  /* 0x000000040000795c */ /* 0x000fe20000300000 */
.L_x_17:
[----:B------:R-:W-:Y:S02]  /*3c00*/  UISETP.GT.U32.AND UP0, UPT, UR14, 0x1, UPT ;  /* 0x000000010e00788c */ /* 0x000fe4000bf04070 */
[----:B------:R-:W-:-:S04]  /*3c10*/  ULEA UR6, UR5, UR6, 0x3 ;  /* 0x0000000605067291 */ /* 0x000fc8000f8e183f */
[----:B------:R-:W-:Y:S01]  /*3c20*/  UIADD3 UR6, UR6, 0x36048, URZ ;  /* 0x0003604806067890 */ /* 0x000fe2000fffe03f */
[----:B------:R-:W-:-:S03]  /*3c30*/  PLOP3.LUT P1, PT, PT, PT, UP0, 0x80, 0x0 ;  /* 0x000000000000781c */ /* 0x000fc60003f2f008 */
[----:B------:R-:W-:-:S09]  /*3c40*/  UPRMT UR6, URZ, 0x654, UR6 ;  /* 0x000006543f067896 */ /* 0x000fd20008000006 */
[----:B------:R-:W-:Y:S01]  /*3c50*/  SYNCS.ARRIVE.TRANS64.RED.A1T0 RZ, [UR6], RZ ;  /* 0x000000ffffff79a7 */ /* 0x000fe20008100406 */
[----:B------:R-:W-:Y:S05]  /*3c60*/  @P1 BRA `(.L_x_18) ;  /* 0x0000000000041947 */ /* 0x000fea0003800000 */
[----:B------:R-:W-:Y:S01]  /*3c70*/  BPT.TRAP 0x1 ;  /* 0x000000040000795c */ /* 0x000fe20000300000 */
.L_x_18:
[----:B------:R-:W-:Y:S01]  /*3c80*/  UIADD3 UR4, UR4, 0x1, URZ ;  /* 0x0000000104047890 */ /* 0x000fe2000fffe03f */
[C---:B------:R-:W-:Y:S01]  /*3c90*/  ISETP.GT.AND P1, PT, R3.reuse, 0x1, PT ;  /* 0x000000010300780c */ /* 0x040fe20003f24270 */
[----:B------:R-:W-:Y:S01]  /*3ca0*/  UIADD3 UR5, UR5, 0x1, URZ ;  /* 0x0000000105057890 */ /* 0x000fe2000fffe03f */
[----:B------:R-:W-:Y:S01]  /*3cb0*/  VIADD R3, R3, 0xffffffff ;  /* 0xffffffff03037836 */ /* 0x000fe20000000000 */
[----:B------:R-:W-:Y:S02]  /*3cc0*/  UISETP.NE.AND UP0, UPT, UR4, 0x9, UPT ;  /* 0x000000090400788c */ /* 0x000fe4000bf05270 */
[----:B------:R-:W-:Y:S02]  /*3cd0*/  UISETP.NE.AND UP1, UPT, UR5, 0x9, UPT ;  /* 0x000000090500788c */ /* 0x000fe4000bf25270 */
[----:B------:R-:W-:Y:S02]  /*3ce0*/  USEL UR6, URZ, 0x1, UP0 ;  /* 0x000000013f067887 */ /* 0x000fe40008000000 */
[----:B------:R-:W-:-:S02]  /*3cf0*/  USEL UR4, UR4, URZ, UP0 ;  /* 0x0000003f04047287 */ /* 0x000fc40008000000 */
[----:B------:R-:W-:Y:S02]  /*3d00*/  USEL UR5, UR5, URZ, UP1 ;  /* 0x0000003f05057287 */ /* 0x000fe40008800000 */
[----:B------:R-:W-:Y:S01]  /*3d10*/  UPLOP3.LUT UP0, UPT, UPT, UPT, UPT, 0x80, 0x0 ;  /* 0x000000000000789c */ /* 0x000fe20003f0f070 */
[----:B------:R-:W-:Y:S01]  /*3d20*/  LOP3.LUT R4, R4, UR6, RZ, 0x3c, !PT ;  /* 0x0000000604047c12 */ /* 0x000fe2000f8e3cff */
[----:B------:R-:W-:Y:S09]  /*3d30*/  @P1 BRA `(.L_x_19) ;  /* 0xffffffe8007c1947 */ /* 0x000ff2000383ffff */
.L_x_14:
[----:B------:R-:W-:Y:S05]  /*3d40*/  @!P0 BRA `(.L_x_20) ;  /* 0x00000000004c8947 */ /* 0x000fea0003800000 */
[----:B------:R-:W-:-:S04]  /*3d50*/  ULOP3.LUT UR4, UR14, 0x1, URZ, 0xfc, !UPT ;  /* 0x000000010e047892 */ /* 0x000fc8000f8efc3f */
[----:B------:R-:W-:-:S06]  /*3d60*/  UISETP.NE.AND UP0, UPT, UR4, 0x3, UPT ;  /* 0x000000030400788c */ /* 0x000fcc000bf05270 */
[----:B------:R-:W-:-:S13]  /*3d70*/  PLOP3.LUT P0, PT, PT, PT, UP0, 0x80, 0x0 ;  /* 0x000000000000781c */ /* 0x000fda0003f0f008 */
[----:B------:R-:W-:Y:S05]  /*3d80*/  @!P0 BRA `(.L_x_21) ;  /* 0x0000000000048947 */ /* 0x000fea0003800000 */
[----:B------:R-:W-:Y:S01]  /*3d90*/  BPT.TRAP 0x1 ;  /* 0x000000040000795c */ /* 0x000fe20000300000 */
.L_x_21:
[----:B------:R-:W1:Y:S01]  /*3da0*/  S2UR UR6, SR_CgaCtaId ;  /* 0x00000000000679c3 */ /* 0x000e620000008800 */
[----:B------:R-:W-:Y:S02]  /*3db0*/  UIMAD.WIDE.U32 UR4, UR48, 0x38e38e39, URZ ;  /* 0x38e38e39300478a5 */ /* 0x000fe4000f8e003f */
[----:B------:R-:W-:Y:S02]  /*3dc0*/  UISETP.GT.U32.AND UP0, UPT, UR14, 0x1, UPT ;  /* 0x000000010e00788c */ /* 0x000fe4000bf04070 */
[----:B------:R-:W-:-:S03]  /*3dd0*/  USHF.R.U32.HI UR4, URZ, 0x1, UR5 ;  /* 0x000000013f047899 */ /* 0x000fc60008011605 */
[----:B------:R-:W-:Y:S01]  /*3de0*/  UMOV UR5, 0x400 ;  /* 0x0000040000057882 */ /* 0x000fe20000000000 */
[----:B------:R-:W-:Y:S01]  /*3df0*/  UIMAD UR4, UR4, -0x9, UR48 ;  /* 0xfffffff7040478a4 */ /* 0x000fe2000f8e0230 */
[----:B------:R-:W-:Y:S01]  /*3e00*/  PLOP3.LUT P0, PT, PT, PT, UP0, 0x80, 0x0 ;  /* 0x000000000000781c */ /* 0x000fe20003f0f008 */
[----:B-1----:R-:W-:-:S04]  /*3e10*/  ULEA UR5, UR6, UR5, 0x18 ;  /* 0x0000000506057291 */ /* 0x002fc8000f8ec03f */
[----:B------:R-:W-:-:S04]  /*3e20*/  ULEA UR4, UR4, UR5, 0x3 ;  /* 0x0000000504047291 */ /* 0x000fc8000f8e183f */
[----:B------:R-:W-:-:S04]  /*3e30*/  UIADD3 UR4, UR4, 0x36048, URZ ;  /* 0x0003604804047890 */ /* 0x000fc8000fffe03f */
[----:B------:R-:W-:-:S09]  /*3e40*/  UPRMT UR4, URZ, 0x654, UR4 ;  /* 0x000006543f047896 */ /* 0x000fd20008000004 */
[----:B------:R-:W-:Y:S01]  /*3e50*/  SYNCS.ARRIVE.TRANS64.RED.A1T0 RZ, [UR4], RZ ;  /* 0x000000ffffff79a7 */ /* 0x000fe20008100404 */
[----:B------:R-:W-:Y:S05]  /*3e60*/  @P0 BRA `(.L_x_20) ;  /* 0x0000000000040947 */ /* 0x000fea0003800000 */
[----:B------:R-:W-:Y:S01]  /*3e70*/  BPT.TRAP 0x1 ;  /* 0x000000040000795c */ /* 0x000fe20000300000 */
.L_x_20:
[----:B------:R-:W-:Y:S01]  /*3e80*/  SHF.R.S32.HI R4, RZ, 0x1f, R5 ;  /* 0x0000001fff047819 */ /* 0x000fe20000011405 */
[----:B------:R-:W1:Y:S01]  /*3e90*/  S2R R7, SR_CTAID.X ;  /* 0x0000000000077919 */ /* 0x000e620000002500 */
[----:B------:R-:W-:Y:S02]  /*3ea0*/  USHF.L.U32 UR11, UR22, 0x7, URZ ;  /* 0x00000007160b7899 */ /* 0x000fe4000800063f */
[-C--:B------:R-:W-:Y:S01]  /*3eb0*/  LEA.HI R0, R4, R5.reuse, RZ, 0x2 ;  /* 0x0000000504007211 */ /* 0x080fe200078f10ff */
[----:B------:R-:W-:Y:S01]  /*3ec0*/  ULDC.64 UR18, c[0x0][0x5d0] ;  /* 0x0001740000127ab9 */ /* 0x000fe20000000a00 */
[----:B------:R-:W-:Y:S02]  /*3ed0*/  USHF.R.S32.HI UR20, URZ, 0x1f, UR11 ;  /* 0x0000001f3f147899 */ /* 0x000fe4000801140b */
[----:B------:R-:W-:Y:S01]  /*3ee0*/  LOP3.LUT R12, R0, 0xfffffffc, RZ, 0xc0, !PT ;  /* 0xfffffffc000c7812 */ /* 0x000fe200078ec0ff */
[----:B------:R-:W-:Y:S01]  /*3ef0*/  USHF.R.S32.HI UR10, URZ, 0x1f, UR15 ;  /* 0x0000001f3f0a7899 */ /* 0x000fe2000801140f */
[--C-:B------:R-:W-:Y:S01]  /*3f00*/  SHF.R.S32.HI R2, RZ, 0x2, R0.reuse ;  /* 0x00000002ff027819 */ /* 0x100fe20000011400 */
[----:B------:R-:W-:Y:S01]  /*3f10*/  ULDC.64 UR4, c[0x0][0x5e0] ;  /* 0x0001780000047ab9 */ /* 0x000fe20000000a00 */
[----:B------:R-:W-:Y:S01]  /*3f20*/  SHF.R.S32.HI R3, RZ, 0x1f, R0 ;  /* 0x0000001fff037819 */ /* 0x000fe20000011400 */
[----:B------:R-:W-:Y:S01]  /*3f30*/  IMAD.IADD R12, R5, 0x1, -R12 ;  /* 0x00000001050c7824 */ /* 0x000fe200078e0a0c */
[----:B------:R-:W-:Y:S01]  /*3f40*/  LEA.HI R0, R4, R5, RZ, 0x5 ;  /* 0x0000000504007211 */ /* 0x000fe200078f28ff */
[----:B------:R-:W-:Y:S01]  /*3f50*/  USHF.R.S32.HI UR8, URZ, 0x1f, UR23 ;  /* 0x0000001f3f087899 */ /* 0x000fe20008011417 */
[----:B------:R-:W2:Y:S01]  /*3f60*/  LDC.64 R4, c[0x0][0x280] ;  /* 0x0000a000ff047b82 */ /* 0x000ea20000000a00 */
[----:B------:R-:W-:-:S02]  /*3f70*/  LEA.HI R3, R3, R2, RZ, 0x3 ;  /* 0x0000000203037211 */ /* 0x000fc400078f18ff */
[----:B------:R-:W-:Y:S02]  /*3f80*/  SHF.R.S32.HI R0, RZ, 0x5, R0 ;  /* 0x00000005ff007819 */ /* 0x000fe40000011400 */
[----:B------:R-:W-:-:S05]  /*3f90*/  LOP3.LUT R3, R3, 0xfffffff8, RZ, 0xc0, !PT ;  /* 0xfffffff803037812 */ /* 0x000fca00078ec0ff */
[----:B------:R-:W-:-:S05]  /*3fa0*/  IMAD.IADD R2, R2, 0x1, -R3 ;  /* 0x0000000102027824 */ /* 0x000fca00078e0a03 */
[----:B------:R-:W-:-:S03]  /*3fb0*/  SHF.R.S32.HI R3, RZ, 0x1f, R2 ;  /* 0x0000001fff037819 */ /* 0x000fc60000011402 */
[----:B------:R-:W-:Y:S01]  /*3fc0*/  IMAD.WIDE R14, R0, 0x10, R2 ;  /* 0x00000010000e7825 */ /* 0x000fe200078e0202 */
[----:B--2---:R-:W-:-:S03]  /*3fd0*/  ISETP.LE.AND P0, PT, R5, UR11, PT ;  /* 0x0000000b05007c0c */ /* 0x004fc6000bf03270 */
[C---:B------:R-:W-:Y:S02]  /*3fe0*/  IMAD R5, R12.reuse, -0x2, R5 ;  /* 0xfffffffe0c057824 */ /* 0x040fe400078e0205 */
[C---:B-1----:R-:W-:Y:S02]  /*3ff0*/  IMAD.SHL.U32 R3, R7.reuse, 0x100, RZ ;  /* 0x0000010007037824 */ /* 0x042fe400078e00ff */
[----:B------:R-:W-:Y:S02]  /*4000*/  IMAD.SHL.U32 R12, R12, 0x2, RZ ;  /* 0x000000020c0c7824 */ /* 0x000fe400078e00ff */
[----:B------:R-:W-:Y:S01]  /*4010*/  IMAD.WIDE R14, R7, 0x100, R14 ;  /* 0x00000100070e7825 */ /* 0x000fe200078e020e */
[----:B------:R-:W-:Y:S02]  /*4020*/  ISETP.GE.OR P0, PT, R3, R4, P0 ;  /* 0x000000040300720c */ /* 0x000fe40000706670 */
[----:B------:R-:W-:Y:S01]  /*4030*/  SHF.R.S32.HI R13, RZ, 0x1f, R12 ;  /* 0x0000001fff0d7819 */ /* 0x000fe2000001140c */
[----:B------:R-:W-:-:S05]  /*4040*/  IMAD R0, R0, -0x10, -R3 ;  /* 0xfffffff000007824 */ /* 0x000fca00078e0a03 */
[----:B------:R-:W-:Y:S01]  /*4050*/  IADD3 R0, R0, R4, -R2 ;  /* 0x0000000400007210 */ /* 0x000fe20007ffe802 */
[----:B------:R-:W-:-:S04]  /*4060*/  IMAD.WIDE.U32 R2, R14, UR18, R12 ;  /* 0x000000120e027c25 */ /* 0x000fc8000f8e000c */
[----:B------:R-:W-:Y:S01]  /*4070*/  IMAD R4, R15, UR18, RZ ;  /* 0x000000120f047c24 */ /* 0x000fe2000f8e02ff */
[----:B------:R-:W-:-:S03]  /*4080*/  IADD3 R2, P1, R2, UR11, RZ ;  /* 0x0000000b02027c10 */ /* 0x000fc6000ff3e0ff */
[----:B------:R-:W-:-:S05]  /*4090*/  IMAD R4, R14, UR19, R4 ;  /* 0x000000130e047c24 */ /* 0x000fca000f8e0204 */
[----:B------:R-:W-:Y:S01]  /*40a0*/  IADD3.X R3, R3, UR20, R4, P1, !PT ;  /* 0x0000001403037c10 */ /* 0x000fe20008ffe404 */
[----:B------:R-:W-:Y:S01]  /*40b0*/  IMAD.U32 R4, RZ, RZ, UR4 ;  /* 0x00000004ff047e24 */ /* 0x000fe2000f8e00ff */
[----:B------:R-:W-:-:S03]  /*40c0*/  UIMAD UR4, UR10, UR4, URZ ;  /* 0x000000040a0472a4 */ /* 0x000fc6000f8e023f */
[----:B------:R-:W-:Y:S01]  /*40d0*/  IMAD.WIDE.U32 R2, R4, UR15, R2 ;  /* 0x0000000f04027c25 */ /* 0x000fe2000f8e0002 */
[----:B------:R-:W-:-:S03]  /*40e0*/  UIMAD UR4, UR15, UR5, UR4 ;  /* 0x000000050f0472a4 */ /* 0x000fc6000f8e0204 */
[----:B------:R-:W-:-:S03]  /*40f0*/  IMAD.MOV.U32 R6, RZ, RZ, R2 ;  /* 0x000000ffff067224 */ /* 0x000fc600078e0002 */
[----:B------:R-:W-:Y:S01]  /*4100*/  VIADD R7, R3, UR4 ;  /* 0x0000000403077c36 */ /* 0x000fe20008000000 */
[----:B------:R-:W-:Y:S02]  /*4110*/  ULDC.64 UR4, c[0x0][0x5d8] ;  /* 0x0001760000047ab9 */ /* 0x000fe40000000a00 */
[----:B------:R-:W-:-:S04]  /*4120*/  IMAD.U32 R2, RZ, RZ, UR4 ;  /* 0x00000004ff027e24 */ /* 0x000fc8000f8e00ff */
[----:B------:R-:W-:Y:S01]  /*4130*/  IMAD.WIDE.U32 R6, R2, UR23, R6 ;  /* 0x0000001702067c25 */ /* 0x000fe2000f8e0006 */
[----:B------:R-:W-:Y:S06]  /*4140*/  @P0 EXIT ;  /* 0x000000000000094d */ /* 0x000fec0003800000 */
[----:B------:R-:W-:Y:S01]  /*4150*/  ULDC.64 UR6, c[0x0][0x288] ;  /* 0x0000a20000067ab9 */ /* 0x000fe20000000a00 */
[----:B------:R-:W-:Y:S02]  /*4160*/  UIMAD UR4, UR8, UR4, URZ ;  /* 0x00000004080472a4 */ /* 0x000fe4000f8e023f */
[----:B------:R-:W-:Y:S02]  /*4170*/  UISETP.GE.AND UP0, UPT, UR23, UR6, UPT ;  /* 0x000000061700728c */ /* 0x000fe4000bf06270 */
[----:B------:R-:W-:Y:S02]  /*4180*/  UIMAD UR5, UR23, UR5, UR4 ;  /* 0x00000005170572a4 */ /* 0x000fe4000f8e0204 */
[----:B------:R-:W-:-:S03]  /*4190*/  UISETP.GE.OR UP0, UPT, UR15, UR7, UP0 ;  /* 0x000000070f00728c */ /* 0x000fc60008706670 */
[----:B------:R-:W-:Y:S02]  /*41a0*/  ULDC.64 UR6, c[0x0][0x5b8] ;  /* 0x00016e0000067ab9 */ /* 0x000fe40000000a00 */
[----:B------:R-:W-:Y:S01]  /*41b0*/  UIMAD UR4, UR8, UR6, URZ ;  /* 0x00000006080472a4 */ /* 0x000fe2000f8e023f */
[----:B------:R-:W-:-:S13]  /*41c0*/  PLOP3.LUT P0, PT, PT, PT, UP0, 0x80, 0x0 ;  /* 0x000000000000781c */ /* 0x000fda0003f0f008 */
[----:B------:R-:W-:Y:S05]  /*41d0*/  @P0 EXIT ;  /* 0x000000000000094d */ /* 0x000fea0003800000 */
[----:B------:R-:W-:Y:S01]  /*41e0*/  FSETP.NEU.AND P1, PT, RZ, UR17, PT ;  /* 0x00000011ff007c0b */ /* 0x000fe2000bf2d000 */
[----:B------:R-:W-:Y:S01]  /*41f0*/  VIADD R3, R5, -UR11 ;  /* 0x8000000b05037c36 */ /* 0x000fe20008000000 */
[----:B------:R-:W-:Y:S01]  /*4200*/  UIMAD UR4, UR23, UR7, UR4 ;  /* 0x00000007170472a4 */ /* 0x000fe2000f8e0204 */
[----:B------:R-:W-:Y:S01]  /*4210*/  VIADD R2, R7, UR5 ;  /* 0x0000000507027c36 */ /* 0x000fe20008000000 */
[----:B------:R-:W-:Y:S02]  /*4220*/  USHF.L.U64.HI UR21, UR18, 0x6, UR19 ;  /* 0x0000000612157899 */ /* 0x000fe40008010213 */
[----:B------:R-:W-:Y:S01]  /*4230*/  ISETP.GT.AND P5, PT, R3, RZ, PT ;  /* 0x000000ff0300720c */ /* 0x000fe20003fa4270 */
[----:B------:R-:W-:Y:S02]  /*4240*/  USHF.L.U32 UR14, UR18, 0x6, URZ ;  /* 0x00000006120e7899 */ /* 0x000fe4000800063f */
[----:B------:R-:W-:Y:S01]  /*4250*/  USHF.L.U64.HI UR9, UR18, 0x3, UR19 ;  /* 0x0000000312097899 */ /* 0x000fe20008010213 */
[----:B------:R-:W-:Y:S01]  /*4260*/  ISETP.GT.AND P0, PT, R0, RZ, P5 ;  /* 0x000000ff0000720c */ /* 0x000fe20002f04270 */
[----:B------:R-:W-:-:S02]  /*4270*/  USHF.L.U32 UR8, UR18, 0x3, URZ ;  /* 0x0000000312087899 */ /* 0x000fc4000800063f */
[----:B------:R-:W-:Y:S10]  /*4280*/  @!P1 BRA `(.L_x_22) ;  /* 0x000000cc00b49947 */ /* 0x000ff40003800000 */
[----:B------:R-:W-:Y:S01]  /*4290*/  ULDC.64 UR24, c[0x0][0x5c8] ;  /* 0x0001720000187ab9 */ /* 0x000fe20000000a00 */
[----:B------:R-:W-:Y:S01]  /*42a0*/  ULDC.64 UR28, c[0x0][0x5b0] ;  /* 0x00016c00001c7ab9 */ /* 0x000fe20000000a00 */
[C---:B------:R-:W-:Y:S01]  /*42b0*/  LEA R4, P1, R6.reuse, UR24, 0x1 ;  /* 0x0000001806047c11 */ /* 0x040fe2000f8208ff */
[----:B------:R-:W-:Y:S01]  /*42c0*/  ULDC.64 UR30, c[0x0][0x5a8] ;  /* 0x00016a00001e7ab9 */ /* 0x000fe20000000a00 */
[----:B------:R-:W2:Y:S01]  /*42d0*/  LDL.LU R10, [R1] ;  /* 0x00000000010a7983 */ /* 0x000ea20000300800 */
[----:B------:R-:W-:Y:S01]  /*42e0*/  IMAD R22, R15, UR28, RZ ;  /* 0x0000001c0f167c24 */ /* 0x000fe2000f8e02ff */
[----:B------:R-:W-:Y:S01]  /*42f0*/  LEA.HI.X R5, R6, UR25, R2, 0x1, P1 ;  /* 0x0000001906057c11 */ /* 0x000fe200088f0c02 */
[----:B------:R-:W-:Y:S01]  /*4300*/  ULDC.64 UR24, c[0x0][0x5c0] ;  /* 0x0001700000187ab9 */ /* 0x000fe20000000a00 */
[----:B------:R-:W-:Y:S01]  /*4310*/  IADD3 R6, P1, R12, UR11, RZ ;  /* 0x0000000b0c067c10 */ /* 0x000fe2000ff3e0ff */
[----:B------:R-:W-:Y:S02]  /*4320*/  UIMAD UR5, UR10, UR24, URZ ;  /* 0x000000180a0572a4 */ /* 0x000fe4000f8e023f */
[----:B------:R-:W-:Y:S01]  /*4330*/  IMAD.U32 R20, RZ, RZ, UR24 ;  /* 0x00000018ff147e24 */ /* 0x000fe2000f8e00ff */
[----:B------:R-:W-:Y:S01]  /*4340*/  IADD3.X R7, R13, UR20, RZ, P1, !PT ;  /* 0x000000140d077c10 */ /* 0x000fe20008ffe4ff */
[----:B------:R-:W-:Y:S01]  /*4350*/  UIMAD UR10, UR15, UR25, UR5 ;  /* 0x000000190f0a72a4 */ /* 0x000fe2000f8e0205 */
[----:B------:R-:W-:-:S02]  /*4360*/  IMAD R22, R14, UR29, R22 ;  /* 0x0000001d0e167c24 */ /* 0x000fc4000f8e0216 */
[----:B------:R-:W-:-:S04]  /*4370*/  IMAD.WIDE.U32 R6, R20, UR15, R6 ;  /* 0x0000000f14067c25 */ /* 0x000fc8000f8e0006 */
[----:B------:R-:W-:Y:S02]  /*4380*/  VIADD R19, R7, UR10 ;  /* 0x0000000a07137c36 */ /* 0x000fe40008000000 */
[----:B------:R-:W-:Y:S02]  /*4390*/  IMAD.U32 R7, RZ, RZ, UR6 ;  /* 0x00000006ff077e24 */ /* 0x000fe4000f8e00ff */
[----:B------:R-:W-:-:S04]  /*43a0*/  IMAD.MOV.U32 R18, RZ, RZ, R6 ;  /* 0x000000ffff127224 */ /* 0x000fc800078e0006 */
[----:B------:R-:W-:-:S04]  /*43b0*/  IMAD.WIDE.U32 R18, R7, UR23, R18 ;  /* 0x0000001707127c25 */ /* 0x000fc8000f8e0012 */
[----:B------:R-:W-:Y:S02]  /*43c0*/  VIADD R17, R19, UR4 ;  /* 0x0000000413117c36 */ /* 0x000fe40008000000 */
[----:B------:R-:W-:-:S04]  /*43d0*/  IMAD.MOV.U32 R16, RZ, RZ, R18 ;  /* 0x000000ffff107224 */ /* 0x000fc800078e0012 */
[----:B------:R-:W-:-:S04]  /*43e0*/  IMAD.WIDE.U32 R6, R14, UR28, R16 ;  /* 0x0000001c0e067c25 */ /* 0x000fc8000f8e0010 */
[----:B------:R-:W-:Y:S01]  /*43f0*/  IMAD.IADD R7, R7, 0x1, R22 ;  /* 0x0000000107077824 */ /* 0x000fe200078e0216 */
[----:B------:R-:W-:-:S04]  /*4400*/  LEA R8, P1, R6, UR30, 0x1 ;  /* 0x0000001e06087c11 */ /* 0x000fc8000f8208ff */
[----:B------:R-:W-:-:S05]  /*4410*/  LEA.HI.X R9, R6, UR31, R7, 0x1, P1 ;  /* 0x0000001f06097c11 */ /* 0x000fca00088f0c07 */
[----:B------:R-:W3:Y:S01]  /*4420*/  @P0 LDG.E.LTC128B.U16 R21, desc[UR12][R8.64] ;  /* 0x0000000c08150981 */ /* 0x000ee2000c1e1520 */
[----:B------:R-:W-:Y:S01]  /*4430*/  UIMAD.WIDE.U32 UR6, UR23, UR6, URZ ;  /* 0x00000006170672a5 */ /* 0x000fe2000f8e003f */
[----:B------:R-:W-:Y:S01]  /*4440*/  IMAD.U32 R216, RZ, RZ, UR28 ;  /* 0x0000001cffd87e24 */ /* 0x000fe2000f8e00ff */
[----:B------:R-:W-:Y:S01]  /*4450*/  ISETP.GT.AND P3, PT, R3, 0x1, PT ;  /* 0x000000010300780c */ /* 0x000fe20003f64270 */
[----:B------:R-:W-:Y:S01]  /*4460*/  BSSY B0, `(.L_x_23) ;  /* 0x0000015000007945 */ /* 0x000fe20003800000 */
[----:B------:R-:W-:Y:S01]  /*4470*/  UIADD3 UR5, UR7, UR4, URZ ;  /* 0x0000000407057290 */ /* 0x000fe2000fffe03f */
[----:B------:R-:W-:Y:S02]  /*4480*/  LOP3.LUT R2, R2, 0xfffffffd, RZ, 0xc0, !PT ;  /* 0xfffffffd02027812 */ /* 0x000fe400078ec0ff */
[----:B------:R-:W-:-:S08]  /*4490*/  UMOV UR4, UR6 ;  /* 0x0000000600047c82 */ /* 0x000fd00008000000 */
[----:B------:R-:W-:Y:S01]  /*44a0*/  @P3 LOP3.LUT R2, R2, 0x2, RZ, 0xfc, !PT ;  /* 0x0000000202023812 */ /* 0x000fe200078efcff */
[----:B---3--:R-:W-:-:S04]  /*44b0*/  IMAD.U32 R6, R21, 0x10000, RZ ;  /* 0x0001000015067824 */ /* 0x008fc800078e00ff */
[----:B------:R-:W-:-:S04]  /*44c0*/  FMUL R6, R6, UR17 ;  /* 0x0000001106067c20 */ /* 0x000fc80008400000 */
[----:B--2---:R-:W-:-:S05]  /*44d0*/  FFMA R6, R10, UR16, R6 ;  /* 0x000000100a067c23 */ /* 0x004fca0008000006 */
[----:B------:R-:W-:-:S05]  /*44e0*/  F2FP.BF16.F32.PACK_AB R6, RZ, R6 ;  /* 0x00000006ff06723e */ /* 0x000fca00000010ff */
[----:B------:R1:W-:Y:S02]  /*44f0*/  @P0 STG.E.U16 desc[UR12][R4.64], R6 ;  /* 0x0000000604000986 */ /* 0x0003e4000c10150c */
[----:B-1----:R-:W-:-:S04]  /*4500*/  IMAD.WIDE.U32 R6, R14, R216, UR4 ;  /* 0x000000040e067e25 */ /* 0x002fc8000f8e00d8 */
[----:B------:R-:W-:Y:S02]  /*4510*/  IMAD.IADD R7, R22, 0x1, R7 ;  /* 0x0000000116077824 */ /* 0x000fe400078e0207 */
[----:B------:R-:W-:-:S04]  /*4520*/  IMAD.WIDE.U32 R6, R20, UR15, R6 ;  /* 0x0000000f14067c25 */ /* 0x000fc8000f8e0006 */
[----:B------:R-:W-:Y:S01]  /*4530*/  VIADD R7, R7, UR10 ;  /* 0x0000000a07077c36 */ /* 0x000fe20008000000 */
[----:B------:R-:W-:-:S04]  /*4540*/  IADD3 R6, P0, P1, R6, UR11, R12 ;  /* 0x0000000b06067c10 */ /* 0x000fc8000f91e00c */
[----:B------:R-:W-:Y:S02]  /*4550*/  IADD3.X R7, R7, UR20, R13, P0, P1 ;  /* 0x0000001407077c10 */ /* 0x000fe400087e240d */
[----:B------:R-:W-:Y:S02]  /*4560*/  ISETP.GT.AND P1, PT, R0, RZ, P3 ;  /* 0x000000ff0000720c */ /* 0x000fe40001f24270 */
[----:B------:R-:W-:-:S04]  /*4570*/  LEA R10, P0, R6, UR30, 0x1 ;  /* 0x0000001e060a7c11 */ /* 0x000fc8000f8008ff */
[----:B------:R-:W-:-:S07]  /*4580*/  LEA.HI.X R11, R6, UR31, R7, 0x1, P0 ;  /* 0x0000001f060b7c11 */ /* 0x000fce00080f0c07 */
[----:B------:R-:W-:Y:S05]  /*4590*/  @!P1 BRA `(.L_x_24) ;  /* 0x0000000000049947 */ /* 0x000fea0003800000 */
[----:B------:R1:W5:Y:S02]  /*45a0*/  LDG.E.LTC128B.U16 R21, desc[UR12][R10.64+0x2] ;  /* 0x0000020c0a157981 */ /* 0x000364000c1e1520 */
.L_x_24:
[----:B------:R-:W-:Y:S05]  /*45b0*/  BSYNC B0 ;  /* 0x0000000000007941 */ /* 0x000fea0003800000 */
.L_x_23:
[----:B------:R-:W2:Y:S01]  /*45c0*/  LDL.LU R7, [R1+0x4] ;  /* 0x0000040001077983 */ /* 0x000ea20000300800 */
[----:B-----5:R-:W-:Y:S01]  /*45d0*/  IMAD.U32 R6, R21, 0x10000, RZ ;  /* 0x0001000015067824 */ /* 0x020fe200078e00ff */
[----:B------:R-:W-:Y:S02]  /*45e0*/  USHF.L.U64.HI UR27, UR28, 0x3, UR29 ;  /* 0x000000031c1b7899 */ /* 0x000fe4000801021d */
[----:B------:R-:W-:Y:S01]  /*45f0*/  USHF.L.U32 UR26, UR28, 0x3, URZ ;  /* 0x000000031c1a7899 */ /* 0x000fe2000800063f */
[----:B------:R-:W-:Y:S01]  /*4600*/  FMUL R6, R6, UR17 ;  /* 0x0000001106067c20 */ /* 0x000fe20008400000 */
[----:B------:R-:W-:Y:S01]  /*4610*/  ISETP.GT.AND P2, PT, R0, 0x8, P5 ;  /* 0x000000080000780c */ /* 0x000fe20002f44270 */
[----:B------:R-:W3:Y:S02]  /*4620*/  LDL.LU R23, [R1+0x8] ;  /* 0x0000080001177983 */ /* 0x000ee40000300800 */
[----:B--2---:R-:W-:-:S05]  /*4630*/  FFMA R6, R7, UR16, R6 ;  /* 0x0000001007067c23 */ /* 0x004fca0008000006 */
[----:B------:R-:W-:-:S05]  /*4640*/  F2FP.BF16.F32.PACK_AB R6, RZ, R6 ;  /* 0x00000006ff06723e */ /* 0x000fca00000010ff */
[----:B------:R2:W-:Y:S02]  /*4650*/  @P1 STG.E.U16 desc[UR12][R4.64+0x2], R6 ;  /* 0x0000020604001986 */ /* 0x0005e4000c10150c */
[----:B--2---:R-:W-:-:S04]  /*4660*/  IMAD.WIDE.U32 R6, R14, R216, UR26 ;  /* 0x0000001a0e067e25 */ /* 0x004fc8000f8e00d8 */
[----:B------:R-:W-:Y:S01]  /*4670*/  IMAD.IADD R22, R22, 0x1, R7 ;  /* 0x0000000116167824 */ /* 0x000fe200078e0207 */
[----:B------:R-:W-:Y:S02]  /*4680*/  IADD3 R7, P0, R18, R6, RZ ;  /* 0x0000000612077210 */ /* 0x000fe40007f1e0ff */
[----:B------:R-:W-:-:S03]  /*4690*/  IADD3 R8, P1, R6, UR6, RZ ;  /* 0x0000000606087c10 */ /* 0x000fc6000ff3e0ff */
[----:B------:R-:W-:Y:S01]  /*46a0*/  IMAD.X R9, R22, 0x1, R17, P0 ;  /* 0x0000000116097824 */ /* 0x000fe200000e0611 */
[----:B------:R-:W-:-:S04]  /*46b0*/  LEA R6, P0, R7, UR30, 0x1 ;  /* 0x0000001e07067c11 */ /* 0x000fc8000f8008ff */
[----:B------:R-:W-:-:S05]  /*46c0*/  LEA.HI.X R7, R7, UR31, R9, 0x1, P0 ;  /* 0x0000001f07077c11 */ /* 0x000fca00080f0c09 */
[----:B------:R2:W4:Y:S01]  /*46d0*/  @P2 LDG.E.LTC128B.U16 R21, desc[UR12][R6.64] ;  /* 0x0000000c06152981 */ /* 0x000522000c1e1520 */
[----:B------:R-:W-:Y:S01]  /*46e0*/  USHF.L.U32 UR25, UR8, 0x1, URZ ;  /* 0x0000000108197899 */ /* 0x000fe2000800063f */
[----:B------:R-:W-:Y:S01]  /*46f0*/  BSSY B0, `(.L_x_25) ;  /* 0x0000014000007945 */ /* 0x000fe20003800000 */
[----:B------:R-:W-:-:S04]  /*4700*/  USHF.L.U64.HI UR8, UR8, 0x1, UR9 ;  /* 0x0000000108087899 */ /* 0x000fc80008010209 */
[----:B--2---:R-:W-:Y:S01]  /*4710*/  IADD3 R6, P0, R4, UR25, RZ ;  /* 0x0000001904067c10 */ /* 0x004fe2000ff1e0ff */
[----:B----4-:R-:W-:-:S04]  /*4720*/  IMAD.U32 R7, R21, 0x10000, RZ ;  /* 0x0001000015077824 */ /* 0x010fc800078e00ff */
[----:B------:R-:W-:-:S04]  /*4730*/  FMUL R7, R7, UR17 ;  /* 0x0000001107077c20 */ /* 0x000fc80008400000 */
[----:B---3--:R-:W-:-:S05]  /*4740*/  FFMA R7, R23, UR16, R7 ;  /* 0x0000001017077c23 */ /* 0x008fca0008000007 */
[----:B------:R-:W-:-:S04]  /*4750*/  F2FP.BF16.F32.PACK_AB R7, RZ, R7 ;  /* 0x00000007ff07723e */ /* 0x000fc800000010ff */
[----:B------:R-:W-:Y:S02]  /*4760*/  PRMT R9, R7, 0x7610, R9 ;  /* 0x0000761007097816 */ /* 0x000fe40000000009 */
[----:B------:R-:W-:-:S05]  /*4770*/  IADD3.X R7, R5, UR8, RZ, P0, !PT ;  /* 0x0000000805077c10 */ /* 0x000fca00087fe4ff */
[----:B------:R2:W-:Y:S02]  /*4780*/  @P2 STG.E.U16 desc[UR12][R6.64], R9 ;  /* 0x0000000906002986 */ /* 0x0005e4000c10150c */
[----:B--2---:R-:W-:-:S03]  /*4790*/  IADD3.X R9, R22, UR5, RZ, P1, !PT ;  /* 0x0000000516097c10 */ /* 0x004fc60008ffe4ff */
[----:B------:R-:W-:-:S04]  /*47a0*/  IMAD.WIDE.U32 R8, R20, UR15, R8 ;  /* 0x0000000f14087c25 */ /* 0x000fc8000f8e0008 */
[----:B------:R-:W-:Y:S01]  /*47b0*/  VIADD R22, R9, UR10 ;  /* 0x0000000a09167c36 */ /* 0x000fe20008000000 */
[----:B------:R-:W-:-:S04]  /*47c0*/  IADD3 R9, P0, P1, R8, UR11, R12 ;  /* 0x0000000b08097c10 */ /* 0x000fc8000f91e00c */
[----:B------:R-:W-:Y:S02]  /*47d0*/  IADD3.X R22, R22, UR20, R13, P0, P1 ;  /* 0x0000001416167c10 */ /* 0x000fe400087e240d */
[----:B------:R-:W-:-:S04]  /*47e0*/  LEA R8, P0, R9, UR30, 0x1 ;  /* 0x0000001e09087c11 */ /* 0x000fc8000f8008ff */
[----:B------:R-:W-:Y:S02]  /*47f0*/  LEA.HI.X R9, R9, UR31, R22, 0x1, P0 ;  /* 0x0000001f09097c11 */ /* 0x000fe400080f0c16 */
[----:B------:R-:W-:-:S13]  /*4800*/  ISETP.GT.AND P0, PT, R0, 0x8, P3 ;  /* 0x000000080000780c */ /* 0x000fda0001f04270 */
[----:B------:R-:W-:Y:S05]  /*4810*/  @!P0 BRA `(.L_x_26) ;  /* 0x0000000000048947 */ /* 0x000fea0003800000 */
[----:B------:R2:W5:Y:S02]  /*4820*/  LDG.E.LTC128B.U16 R21, desc[UR12][R8.64+0x2] ;  /* 0x0000020c08157981 */ /* 0x000564000c1e1520 */
.L_x_26:
[----:B------:R-:W-:Y:S05]  /*4830*/  BSYNC B0 ;  /* 0x0000000000007941 */ /* 0x000fea0003800000 */
.L_x_25:
[----:B------:R-:W3:Y:S01]  /*4840*/  LDL.LU R23, [R1+0xc] ;  /* 0x00000c0001177983 */ /* 0x000ee20000300800 */
[----:B-----5:R-:W-:Y:S01]  /*4850*/  IMAD.U32 R22, R21, 0x10000, RZ ;  /* 0x0001000015167824 */ /* 0x020fe200078e00ff */
[----:B------:R-:W-:Y:S01]  /*4860*/  ISETP.GT.AND P1, PT, R3, 0x8, PT ;  /* 0x000000080300780c */ /* 0x000fe20003f24270 */
[----:B------:R-:W-:Y:S01]  /*4870*/  BSSY B0, `(.L_x_27) ;  /* 0x000000a000007945 */ /* 0x000fe20003800000 */
[----:B------:R-:W-:Y:S01]  /*4880*/  LOP3.LUT R2, R2, 0xfffffffb, RZ, 0xc0, !PT ;  /* 0xfffffffb02027812 */ /* 0x000fe200078ec0ff */
[----:B------:R-:W-:-:S10]  /*4890*/  FMUL R22, R22, UR17 ;  /* 0x0000001116167c20 */ /* 0x000fd40008400000 */
[----:B------:R-:W-:Y:S01]  /*48a0*/  @P1 LOP3.LUT R2, R2, 0x4, RZ, 0xfc, !PT ;  /* 0x0000000402021812 */ /* 0x000fe200078efcff */
[----:B---3--:R-:W-:-:S05]  /*48b0*/  FFMA R22, R23, UR16, R22 ;  /* 0x0000001017167c23 */ /* 0x008fca0008000016 */
[----:B------:R-:W-:-:S05]  /*48c0*/  F2FP.BF16.F32.PACK_AB R22, RZ, R22 ;  /* 0x00000016ff16723e */ /* 0x000fca00000010ff */
[----:B------:R3:W-:Y:S01]  /*48d0*/  @P0 STG.E.U16 desc[UR12][R6.64+0x2], R22 ;  /* 0x0000021606000986 */ /* 0x0007e2000c10150c */
[----:B------:R-:W-:-:S13]  /*48e0*/  ISETP.GT.AND P0, PT, R0, RZ, P1 ;  /* 0x000000ff0000720c */ /* 0x000fda0000f04270 */
[----:B---3--:R-:W-:Y:S05]  /*48f0*/  @!P0 BRA `(.L_x_28) ;  /* 0x0000000000048947 */ /* 0x008fea0003800000 */
[----:B------:R3:W5:Y:S02]  /*4900*/  LDG.E.LTC128B.U16 R21, desc[UR12][R10.64+0x10] ;  /* 0x0000100c0a157981 */ /* 0x000764000c1e1520 */
.L_x_28:
[----:B------:R-:W-:Y:S05]  /*4910*/  BSYNC B0 ;  /* 0x0000000000007941 */ /* 0x000fea0003800000 */
.L_x_27:
[----:B------:R-:W4:Y:S01]  /*4920*/  LDL.LU R23, [R1+0x10] ;  /* 0x0000100001177983 */ /* 0x000f220000300800 */
[----:B-----5:R-:W-:Y:S01]  /*4930*/  IMAD.U32 R22, R21, 0x10000, RZ ;  /* 0x0001000015167824 */ /* 0x020fe200078e00ff */
[----:B------:R-:W-:Y:S01]  /*4940*/  ISETP.GT.AND P2, PT, R3, 0x9, PT ;  /* 0x000000090300780c */ /* 0x000fe20003f44270 */
[----:B------:R-:W-:Y:S01]  /*4950*/  BSSY B0, `(.L_x_29) ;  /* 0x000000a000007945 */ /* 0x000fe20003800000 */
[----:B------:R-:W-:Y:S01]  /*4960*/  LOP3.LUT R2, R2, 0xfffffff7, RZ, 0xc0, !PT ;  /* 0xfffffff702027812 */ /* 0x000fe200078ec0ff */
[----:B------:R-:W-:-:S10]  /*4970*/  FMUL R22, R22, UR17 ;  /* 0x0000001116167c20 */ /* 0x000fd40008400000 */
[----:B------:R-:W-:Y:S01]  /*4980*/  @P2 LOP3.LUT R2, R2, 0x8, RZ, 0xfc, !PT ;  /* 0x0000000802022812 */ /* 0x000fe200078efcff */
[----:B----4-:R-:W-:-:S05]  /*4990*/  FFMA R22, R23, UR16, R22 ;  /* 0x0000001017167c23 */ /* 0x010fca0008000016 */
[----:B------:R-:W-:-:S05]  /*49a0*/  F2FP.BF16.F32.PACK_AB R22, RZ, R22 ;  /* 0x00000016ff16723e */ /* 0x000fca00000010ff */
[----:B------:R4:W-:Y:S01]  /*49b0*/  @P0 STG.E.U16 desc[UR12][R4.64+0x10], R22 ;  /* 0x0000101604000986 */ /* 0x0009e2000c10150c */
[----:B------:R-:W-:-:S13]  /*49c0*/  ISETP.GT.AND P0, PT, R0, RZ, P2 ;  /* 0x000000ff0000720c */ /* 0x000fda0001704270 */
[----:B----4-:R-:W-:Y:S05]  /*49d0*/  @!P0 BRA `(.L_x_30) ;  /* 0x0000000000048947 */ /* 0x010fea0003800000 */
[----:B------:R4:W5:Y:S02]  /*49e0*/  LDG.E.LTC128B.U16 R21, desc[UR12][R10.64+0x12] ;  /* 0x0000120c0a157981 */ /* 0x000964000c1e1520 */
.L_x_30:
[----:B------:R-:W-:Y:S05]  /*49f0*/  BSYNC B0 ;  /* 0x0000000000007941 */ /* 0x000fea0003800000 */
.L_x_29:
[----:B------:R-:W2:Y:S01]  /*4a00*/  LDL.LU R23, [R1+0x14] ;  /* 0x0000140001177983 */ /* 0x000ea20000300800 */
[----:B-----5:R-:W-:Y:S01]  /*4a10*/  IMAD.U32 R22, R21, 0x10000, RZ ;  /* 0x0001000015167824 */ /* 0x020fe200078e00ff */
[----:B------:R-:W-:Y:S01]  /*4a20*/  ISETP.GT.AND P1, PT, R0, 0x8, P1 ;  /* 0x000000080000780c */ /* 0x000fe20000f24270 */
[----:B------:R-:W-:Y:S02]  /*4a30*/  BSSY B0, `(.L_x_31) ;  /* 0x0000007000007945 */ /* 0x000fe40003800000 */
[----:B------:R-:W-:-:S04]  /*4a40*/  FMUL R22, R22, UR17 ;  /* 0x0000001116167c20 */ /* 0x000fc80008400000 */
[----:B--2---:R-:W-:-:S05]  /*4a50*/  FFMA R22, R23, UR16, R22 ;  /* 0x0000001017167c23 */ /* 0x004fca0008000016 */
[----:B------:R-:W-:-:S05]  /*4a60*/  F2FP.BF16.F32.PACK_AB R22, RZ, R22 ;  /* 0x00000016ff16723e */ /* 0x000fca00000010ff */
[----:B------:R2:W-:Y:S01]  /*4a70*/  @P0 STG.E.U16 desc[UR12][R4.64+0x12], R22 ;  /* 0x0000121604000986 */ /* 0x0005e2000c10150c */
[----:B------:R-:W-:Y:S05]  /*4a80*/  @!P1 BRA `(.L_x_32) ;  /* 0x0000000000049947 */ /* 0x000fea0003800000 */
[----:B------:R0:W5:Y:S02]  /*4a90*/  LDG.E.LTC128B.U16 R21, desc[UR12][R8.64+0x10] ;  /* 0x0000100c08157981 */ /* 0x000164000c1e1520 */
.L_x_32:
[----:B------:R-:W-:Y:S05]  /*4aa0*/  BSYNC B0 ;  /* 0x0000000000007941 */ /* 0x000fea0003800000 */
.L_x_31:
[----:B------:R-:W3:Y:S01]  /*4ab0*/  LDL.LU R23, [R1+0x18] ;  /* 0x0000180001177983 */ /* 0x000ee20000300800 */
[----:B--2--5:R-:W-:Y:S01]  /*4ac0*/  IMAD.U32 R22, R21, 0x10000, RZ ;  /* 0x0001000015167824 */ /* 0x024fe200078e00ff */
[----:B------:R-:W-:Y:S01]  /*4ad0*/  ISETP.GT.AND P0, PT, R0, 0x8, P2 ;  /* 0x000000080000780c */ /* 0x000fe20001704270 */
[----:B------:R-:W-:Y:S02]  /*4ae0*/  BSSY B0, `(.L_x_33) ;  /* 0x0000007000007945 */ /* 0x000fe40003800000 */
[----:B------:R-:W-:-:S04]  /*4af0*/  FMUL R22, R22, UR17 ;  /* 0x0000001116167c20 */ /* 0x000fc80008400000 */
[----:B---3--:R-:W-:-:S05]  /*4b00*/  FFMA R22, R23, UR16, R22 ;  /* 0x0000001017167c23 */ /* 0x008fca0008000016 */
[----:B------:R-:W-:-:S05]  /*4b10*/  F2FP.BF16.F32.PACK_AB R22, RZ, R22 ;  /* 0x00000016ff16723e */ /* 0x000fca00000010ff */
[----:B------:R2:W-:Y:S01]  /*4b20*/  @P1 STG.E.U16 desc[UR12][R6.64+0x10], R22 ;  /* 0x0000101606001986 */ /* 0x0005e2000c10150c */
[----:B------:R-:W-:Y:S05]  /*4b30*/  @!P0 BRA `(.L_x_34) ;  /* 0x0000000000048947 */ /* 0x000fea0003800000 */
[----:B------:R3:W5:Y:S02]  /*4b40*/  LDG.E.LTC128B.U16 R21, desc[UR12][R8.64+0x12] ;  /* 0x0000120c08157981 */ /* 0x000764000c1e1520 */
.L_x_34:
[----:B------:R-:W-:Y:S05]  /*4b50*/  BSYNC B0 ;  /* 0x0000000000007941 */ /* 0x000fea0003800000 */
.L_x_33:
[----:B------:R-:W4:Y:S01]  /*4b60*/  LDL.LU R23, [R1+0x1c] ;  /* 0x00001c0001177983 */ /* 0x000f220000300800 */
[----:B--2--5:R-:W-:Y:S01]  /*4b70*/  IMAD.U32 R22, R21, 0x10000, RZ ;  /* 0x0001000015167824 */ /* 0x024fe200078e00ff */
[----:B------:R-:W-:Y:S01]  /*4b80*/  ISETP.GT.AND P3, PT, R3, 0x10, PT ;  /* 0x000000100300780c */ /* 0x000fe20003f64270 */
[----:B------:R-:W-:Y:S01]  /*4b90*/  BSSY B0, `(.L_x_35) ;  /* 0x000000a000007945 */ /* 0x000fe20003800000 */
[----:B------:R-:W-:Y:S01]  /*4ba0*/  LOP3.LUT R2, R2, 0xffffffef, RZ, 0xc0, !PT ;  /* 0xffffffef02027812 */ /* 0x000fe200078ec0ff */
[----:B------:R-:W-:Y:S01]  /*4bb0*/  FMUL R22, R22, UR17 ;  /* 0x0000001116167c20 */ /* 0x000fe20008400000 */
[----:B------:R-:W-:-:S09]  /*4bc0*/  ISETP.GT.AND P1, PT, R0, RZ, P3 ;  /* 0x000000ff0000720c */ /* 0x000fd20001f24270 */
[----:B------:R-:W-:Y:S01]  /*4bd0*/  @P3 LOP3.LUT R2, R2, 0x10, RZ, 0xfc, !PT ;  /* 0x0000001002023812 */ /* 0x000fe200078efcff */
[----:B----4-:R-:W-:-:S05]  /*4be0*/  FFMA R22, R23, UR16, R22 ;  /* 0x0000001017167c23 */ /* 0x010fca0008000016 */
[----:B------:R-:W-:-:S05]  /*4bf0*/  F2FP.BF16.F32.PACK_AB R22, RZ, R22 ;  /* 0x00000016ff16723e */ /* 0x000fca00000010ff */
[----:B------:R2:W-:Y:S01]  /*4c00*/  @P0 STG.E.U16 desc[UR12][R6.64+0x12], R22 ;  /* 0x0000121606000986 */ /* 0x0005e2000c10150c */
[----:B------:R-:W-:Y:S05]  /*4c10*/  @!P1 BRA `(.L_x_36) ;  /* 0x0000000000049947 */ /* 0x000fea0003800000 */
[----:B------:R4:W5:Y:S02]  /*4c20*/  LDG.E.LTC128B.U16 R21, desc[UR12][R10.64+0x20] ;  /* 0x0000200c0a157981 */ /* 0x000964000c1e1520 */
.L_x_36:
[----:B------:R-:W-:Y:S05]  /*4c30*/  BSYNC B0 ;  /* 0x0000000000007941 */ /* 0x000fea0003800000 */
.L_x_35:
[----:B------:R-:W3:Y:S01]  /*4c40*/  LDL.LU R23, [R1+0x20] ;  /* 0x0000200001177983 */ /* 0x000ee20000300800 */
[----:B--2--5:R-:W-:Y:S01]  /*4c50*/  IMAD.U32 R22, R21, 0x10000, RZ ;  /* 0x0001000015167824 */ /* 0x024fe200078e00ff */
[----:B------:R-:W-:Y:S01]  /*4c60*/  IADD3 R219, P0, R14, 0x40, RZ ;  /* 0x000000400edb7810 */ /* 0x000fe20007f1e0ff */
[----:B------:R-:W-:Y:S01]  /*4c70*/  BSSY B0, `(.L_x_37) ;  /* 0x0000014000007945 */ /* 0x000fe20003800000 */
[----:B------:R-:W-:Y:S01]  /*4c80*/  ISETP.GT.AND P2, PT, R3, 0x11, PT ;  /* 0x000000110300780c */ /* 0x000fe20003f44270 */
[----:B------:R-:W-:Y:S01]  /*4c90*/  FMUL R22, R22, UR17 ;  /* 0x0000001116167c20 */ /* 0x000fe20008400000 */
[----:B------:R-:W-:-:S11]  /*4ca0*/  LOP3.LUT R2, R2, 0xffbfffff, RZ, 0xc0, !PT ;  /* 0xffbfffff02027812 */ /* 0x000fd600078ec0ff */
[----:B------:R-:W-:Y:S01]  /*4cb0*/  @P2 LOP3.LUT R2, R2, 0x400000, RZ, 0xfc, !PT ;  /* 0x0040000002022812 */ /* 0x000fe200078efcff */
[----:B---3--:R-:W-:-:S05]  /*4cc0*/  FFMA R22, R23, UR16, R22 ;  /* 0x0000001017167c23 */ /* 0x008fca0008000016 */
[----:B------:R-:W-:-:S05]  /*4cd0*/  F2FP.BF16.F32.PACK_AB R22, RZ, R22 ;  /* 0x00000016ff16723e */ /* 0x000fca00000010ff */
[----:B------:R2:W-:Y:S02]  /*4ce0*/  @P1 STG.E.U16 desc[UR12][R4.64+0x20], R22 ;  /* 0x0000201604001986 */ /* 0x0005e4000c10150c */
[----:B--2---:R-:W-:-:S04]  /*4cf0*/  IMAD.X R22, RZ, RZ, R15, P0 ;  /* 0x000000ffff167224 */ /* 0x004fc800000e060f */
[----:B------:R-:W-:-:S04]  /*4d00*/  IMAD R22, R22, UR28, RZ ;  /* 0x0000001c16167c24 */ /* 0x000fc8000f8e02ff */
[C---:B------:R-:W-:Y:S02]  /*4d10*/  IMAD R227, R219.reuse, UR29, R22 ;  /* 0x0000001ddbe37c24 */ /* 0x040fe4000f8e0216 */
[----:B------:R-:W-:-:S04]  /*4d20*/  IMAD.WIDE.U32 R22, R219, R216, UR4 ;  /* 0x00000004db167e25 */ /* 0x000fc8000f8e00d8 */
[----:B------:R-:W-:Y:S02]  /*4d30*/  IMAD.IADD R23, R227, 0x1, R23 ;  /* 0x00000001e3177824 */ /* 0x000fe400078e0217 */
[----:B------:R-:W-:-:S04]  /*4d40*/  IMAD.WIDE.U32 R22, R20, UR15, R22 ;  /* 0x0000000f14167c25 */ /* 0x000fc8000f8e0016 */
[----:B------:R-:W-:Y:S01]  /*4d50*/  VIADD R23, R23, UR10 ;  /* 0x0000000a17177c36 */ /* 0x000fe20008000000 */
[----:B------:R-:W-:-:S04]  /*4d60*/  IADD3 R241, P0, P1, R22, UR11, R12 ;  /* 0x0000000b16f17c10 */ /* 0x000fc8000f91e00c */
[----:B------:R-:W-:Y:S02]  /*4d70*/  IADD3.X R247, R23, UR20, R13, P0, P1 ;  /* 0x0000001417f77c10 */ /* 0x000fe400087e240d */
[----:B------:R-:W-:-:S13]  /*4d80*/  ISETP.GT.AND P0, PT, R0, RZ, P2 ;  /* 0x000000ff0000720c */ /* 0x000fda0001704270 */
[----:B------:R-:W-:Y:S05]  /*4d90*/  @!P0 BRA `(.L_x_38) ;  /* 0x0000000000048947 */ /* 0x000fea0003800000 */
[----:B------:R2:W5:Y:S02]  /*4da0*/  LDG.E.LTC128B.U16 R21, desc[UR12][R10.64+0x22] ;  /* 0x0000220c0a157981 */ /* 0x000564000c1e1520 */
.L_x_38:
[----:B------:R-:W-:Y:S05]  /*4db0*/  BSYNC B0 ;  /* 0x0000000000007941 */ /* 0x000fea0003800000 */
.L_x_37:
[----:B------:R-:W3:Y:S01]  /*4dc0*/  LDL.LU R23, [R1+0x24] ;  /* 0x0000240001177983 */ /* 0x000ee20000300800 */
[----:B-----5:R-:W-:Y:S01]  /*4dd0*/  IMAD.U32 R22, R21, 0x10000, RZ ;  /* 0x0001000015167824 */ /* 0x020fe200078e00ff */
[----:B------:R-:W-:Y:S03]  /*4de0*/  BSSY B0, `(.L_x_39) ;  /* 0x0000008000007945 */ /* 0x000fe60003800000 */
[----:B------:R-:W-:-:S04]  /*4df0*/  FMUL R22, R22, UR17 ;  /* 0x0000001116167c20 */ /* 0x000fc80008400000 */
[----:B---3--:R-:W-:-:S05]  /*4e00*/  FFMA R22, R23, UR16, R22 ;  /* 0x0000001017167c23 */ /* 0x008fca0008000016 */
[----:B------:R-:W-:-:S05]  /*4e10*/  F2FP.BF16.F32.PACK_AB R22, RZ, R22 ;  /* 0x00000016ff16723e */ /* 0x000fca00000010ff */
[----:B------:R3:W-:Y:S01]  /*4e20*/  @P0 STG.E.U16 desc[UR12][R4.64+0x22], R22 ;  /* 0x0000221604000986 */ /* 0x0007e2000c10150c */
[----:B------:R-:W-:-:S13]  /*4e30*/  ISETP.GT.AND P0, PT, R0, 0x8, P3 ;  /* 0x000000080000780c */ /* 0x000fda0001f04270 */
[----:B---3--:R-:W-:Y:S05]  /*4e40*/  @!P0 BRA `(.L_x_40) ;  /* 0x0000000000048947 */ /* 0x008fea0003800000 */
[----:B------:R3:W5:Y:S02]  /*4e50*/  LDG.E.LTC128B.U16 R21, desc[UR12][R8.64+0x20] ;  /* 0x0000200c08157981 */ /* 0x000764000c1e1520 */
.L_x_40:
[----:B------:R-:W-:Y:S05]  /*4e60*/  BSYNC B0 ;  /* 0x0000000000007941 */ /* 0x000fea0003800000 */
.L_x_39:
[----:B------:R-:W2:Y:S01]  /*4e70*/  LDL.LU R23, [R1+0x28] ;  /* 0x0000280001177983 */ /* 0x000ea20000300800 */
[----:B-----5:R-:W-:Y:S01]  /*4e80*/  IMAD.U32 R22, R21, 0x10000, RZ ;  /* 0x0001000015167824 */ /* 0x020fe200078e00ff */
[----:B------:R-:W-:Y:S03]  /*4e90*/  BSSY B0, `(.L_x_41) ;  /* 0x0000008000007945 */ /* 0x000fe60003800000 */
[----:B------:R-:W-:-:S04]  /*4ea0*/  FMUL R22, R22, UR17 ;  /* 0x0000001116167c20 */ /* 0x000fc80008400000 */
[----:B--2---:R-:W-:-:S05]  /*4eb0*/  FFMA R22, R23, UR16, R22 ;  /* 0x0000001017167c23 */ /* 0x004fca0008000016 */
[----:B------:R-:W-:-:S05]  /*4ec0*/  F2FP.BF16.F32.PACK_AB R22, RZ, R22 ;  /* 0x00000016ff16723e */ /* 0x000fca00000010ff */
[----:B------:R2:W-:Y:S01]  /*4ed0*/  @P0 STG.E.U16 desc[UR12][R6.64+0x20], R22 ;  /* 0x0000201606000986 */ /* 0x0005e2000c10150c */
[----:B------:R-:W-:-:S13]  /*4ee0*/  ISETP.GT.AND P0, PT, R0, 0x8, P2 ;  /* 0x000000080000780c */ /* 0x000fda0001704270 */
[----:B--2---:R-:W-:Y:S05]  /*4ef0*/  @!P0 BRA `(.L_x_42) ;  /* 0x0000000000048947 */ /* 0x004fea0003800000 */
[----:B------:R2:W5:Y:S02]  /*4f00*/  LDG.E.LTC128B.U16 R21, desc[UR12][R8.64+0x22] ;  /* 0x0000220c08157981 */ /* 0x000564000c1e1520 */
.L_x_42:
[----:B------:R-:W-:Y:S05]  /*4f10*/  BSYNC B0 ;  /* 0x0000000000007941 */ /* 0x000fea0003800000 */
.L_x_41:
        /* <DEDUP_REMOVED lines=13> */
.L_x_44:
[----:B------:R-:W-:Y:S05]  /*4ff0*/  BSYNC B0 ;  /* 0x0000000000007941 */ /* 0x000fea0003800000 */
.L_x_43:
[----:B------:R-:W2:Y:S01]  /*5000*/  LDL.LU R23, [R1+0x30] ;  /* 0x0000300001177983 */ /* 0x000ea20000300800 */
[----:B-----5:R-:W-:Y:S01]  /*5010*/  IMAD.U32 R22, R21, 0x10000, RZ ;  /* 0x0001000015167824 */ /* 0x020fe200078e00ff */
[----:B------:R-:W-:Y:S01]  /*5020*/  ISETP.GT.AND P2, PT, R3, 0x19, PT ;  /* 0x000000190300780c */ /* 0x000fe20003f44270 */
[----:B------:R-:W-:Y:S01]  /*5030*/  BSSY B0, `(.L_x_45) ;  /* 0x0000014000007945 */ /* 0x000fe20003800000 */
[----:B------:R-:W-:Y:S01]  /*5040*/  LOP3.LUT R2, R2, 0xfdffffff, RZ, 0xc0, !PT ;  /* 0xfdffffff02027812 */ /* 0x000fe200078ec0ff */
[----:B------:R-:W-:-:S10]  /*5050*/  FMUL R22, R22, UR17 ;  /* 0x0000001116167c20 */ /* 0x000fd40008400000 */
[----:B------:R-:W-:Y:S01]  /*5060*/  @P2 LOP3.LUT R2, R2, 0x2000000, RZ, 0xfc, !PT ;  /* 0x0200000002022812 */ /* 0x000fe200078efcff */
[----:B--2---:R-:W-:-:S05]  /*5070*/  FFMA R22, R23, UR16, R22 ;  /* 0x0000001017167c23 */ /* 0x004fca0008000016 */
[----:B------:R-:W-:-:S05]  /*5080*/  F2FP.BF16.F32.PACK_AB R22, RZ, R22 ;  /* 0x00000016ff16723e */ /* 0x000fca00000010ff */
[----:B------:R2:W-:Y:S01]  /*5090*/  @P0 STG.E.U16 desc[UR12][R4.64+0x30], R22 ;  /* 0x0000301604000986 */ /* 0x0005e2000c10150c */
[----:B------:R-:W-:-:S05]  /*50a0*/  IADD3 R221, P0, R14, 0x80, RZ ;  /* 0x000000800edd7810 */ /* 0x000fca0007f1e0ff */
        /* <DEDUP_REMOVED lines=12> */
.L_x_46:
[----:B------:R-:W-:Y:S05]  /*5170*/  BSYNC B0 ;  /* 0x0000000000007941 */ /* 0x000fea0003800000 */
.L_x_45:
        /* <DEDUP_REMOVED lines=10> */
.L_x_48:
[----:B------:R-:W-:Y:S05]  /*5220*/  BSYNC B0 ;  /* 0x0000000000007941 */ /* 0x000fea0003800000 */
.L_x_47:
[----:B------:R-:W2:Y:S01]  /*5230*/  LDL.LU R23, [R1+0x38] ;  /* 0x0000380001177983 */ /* 0x000ea20000300800 */
[----:B-----5:R-:W-:Y:S01]  /*5240*/  IMAD.U32 R22, R21, 0x10000, RZ ;  /* 0x0001000015167824 */ /* 0x020fe200078e00ff */
[----:B------:R-:W-:Y:S03]  /*5250*/  BSSY B0, `(.L_x_49) ;  /* 0x0000013000007945 */ /* 0x000fe60003800000 */
[----:B------:R-:W-:-:S04]  /*5260*/  FMUL R22, R22, UR17 ;  /* 0x0000001116167c20 */ /* 0x000fc80008400000 */
[----:B--2---:R-:W-:-:S05]  /*5270*/  FFMA R22, R23, UR16, R22 ;  /* 0x0000001017167c23 */ /* 0x004fca0008000016 */
[----:B------:R-:W-:-:S05]  /*5280*/  F2FP.BF16.F32.PACK_AB R22, RZ, R22 ;  /* 0x00000016ff16723e */ /* 0x000fca00000010ff */
[----:B------:R2:W-:Y:S01]  /*5290*/  @P0 STG.E.U16 desc[UR12][R6.64+0x30], R22 ;  /* 0x0000301606000986 */ /* 0x0005e2000c10150c */
[----:B------:R-:W-:-:S05]  /*52a0*/  IADD3 R220, P0, R14, 0xc0, RZ ;  /* 0x000000c00edc7810 */ /* 0x000fca0007f1e0ff */
[----:B------:R-:W-:-:S04]  /*52b0*/  IMAD.X R14, RZ, RZ, R15, P0 ;  /* 0x000000ffff0e7224 */ /* 0x000fc800000e060f */
[----:B------:R-:W-:-:S04]  /*52c0*/  IMAD R14, R14, UR28, RZ ;  /* 0x0000001c0e0e7c24 */ /* 0x000fc8000f8e02ff */
[C---:B------:R-:W-:Y:S02]  /*52d0*/  IMAD R222, R220.reuse, UR29, R14 ;  /* 0x0000001ddcde7c24 */ /* 0x040fe4000f8e020e */
[----:B------:R-:W-:-:S04]  /*52e0*/  IMAD.WIDE.U32 R14, R220, R216, UR4 ;  /* 0x00000004dc0e7e25 */ /* 0x000fc8000f8e00d8 */
[----:B------:R-:W-:Y:S02]  /*52f0*/  IMAD.IADD R15, R222, 0x1, R15 ;  /* 0x00000001de0f7824 */ /* 0x000fe400078e020f */
[----:B------:R-:W-:-:S04]  /*5300*/  IMAD.WIDE.U32 R14, R20, UR15, R14 ;  /* 0x0000000f140e7c25 */ /* 0x000fc8000f8e000e */
[----:B------:R-:W-:Y:S01]  /*5310*/  VIADD R15, R15, UR10 ;  /* 0x0000000a0f0f7c36 */ /* 0x000fe20008000000 */
[----:B------:R-:W-:Y:S02]  /*5320*/  IADD3 R239, P0, P1, R14, UR11, R12 ;  /* 0x0000000b0eef7c10 */ /* 0x000fe4000f91e00c */
[----:B------:R-:W-:Y:S02]  /*5330*/  PRMT R14, R21, 0x7610, R14 ;  /* 0x00007610150e7816 */ /* 0x000fe4000000000e */
[----:B------:R-:W-:Y:S02]  /*5340*/  IADD3.X R245, R15, UR20, R13, P0, P1 ;  /* 0x000000140ff57c10 */ /* 0x000fe400087e240d */
[----:B------:R-:W-:-:S13]  /*5350*/  ISETP.GT.AND P0, PT, R0, 0x8, P2 ;  /* 0x000000080000780c */ /* 0x000fda0001704270 */
[----:B--2---:R-:W-:Y:S05]  /*5360*/  @!P0 BRA `(.L_x_50) ;  /* 0x0000000000048947 */ /* 0x004fea0003800000 */
[----:B------:R2:W5:Y:S02]  /*5370*/  LDG.E.LTC128B.U16 R14, desc[UR12][R8.64+0x32] ;  /* 0x0000320c080e7981 */ /* 0x000564000c1e1520 */
.L_x_50:
[----:B------:R-:W-:Y:S05]  /*5380*/  BSYNC B0 ;  /* 0x0000000000007941 */ /* 0x000fea0003800000 */
.L_x_49:
        /* <DEDUP_REMOVED lines=13> */
.L_x_52:
[----:B------:R-:W-:Y:S05]  /*5460*/  BSYNC B0 ;  /* 0x0000000000007941 */ /* 0x000fea0003800000 */
.L_x_51:
        /* <DEDUP_REMOVED lines=10> */
[----:B------:R-:W-:-:S13]  /*5510*/  ISETP.GT.AND P0, PT, R0, RZ, P1 ;  /* 0x000000ff0000720c */ /* 0x000fda0000f04270 */
[----:B--2---:R-:W-:Y:S05]  /*5520*/  @!P0 BRA `(.L_x_54) ;  /* 0x0000000000048947 */ /* 0x004fea0003800000 */
[----:B------:R2:W5:Y:S02]  /*5530*/  LDG.E.LTC128B.U16 R14, desc[UR12][R10.64+0x42] ;  /* 0x0000420c0a0e7981 */ /* 0x000564000c1e1520 */
.L_x_54:
[----:B------:R-:W-:Y:S05]  /*5540*/  BSYNC B0 ;  /* 0x0000000000007941 */ /* 0x000fea0003800000 */
.L_x_53:
        /* <DEDUP_REMOVED lines=10> */
.L_x_56:
[----:B------:R-:W-:Y:S05]  /*55f0*/  BSYNC B0 ;  /* 0x0000000000007941 */ /* 0x000fea0003800000 */
.L_x_55:
[----:B------:R-:W2:Y:S01]  /*5600*/  LDL.LU R22, [R1+0x48] ;  /* 0x0000480001167983 */ /* 0x000ea20000300800 */
[C---:B-----5:R-:W-:Y:S01]  /*5610*/  IMAD.U32 R15, R14.reuse, 0x10000, RZ ;  /* 0x000100000e0f7824 */ /* 0x060fe200078e00ff */
[----:B------:R-:W-:Y:S01]  /*5620*/  BSSY B0, `(.L_x_57) ;  /* 0x0000009000007945 */ /* 0x000fe20003800000 */
[----:B------:R-:W-:Y:S02]  /*5630*/  PRMT R21, R14, 0x7610, R21 ;  /* 0x000076100e157816 */ /* 0x000fe40000000015 */
[----:B------:R-:W-:-:S04]  /*5640*/  FMUL R15, R15, UR17 ;  /* 0x000000110f0f7c20 */ /* 0x000fc80008400000 */
[----:B--2---:R-:W-:-:S05]  /*5650*/  FFMA R15, R22, UR16, R15 ;  /* 0x00000010160f7c23 */ /* 0x004fca000800000f */
[----:B------:R-:W-:-:S05]  /*5660*/  F2FP.BF16.F32.PACK_AB R15, RZ, R15 ;  /* 0x0000000fff0f723e */ /* 0x000fca00000010ff */
[----:B------:R2:W-:Y:S01]  /*5670*/  @P0 STG.E.U16 desc[UR12][R6.64+0x40], R15 ;  /* 0x0000400f06000986 */ /* 0x0005e2000c10150c */
[----:B------:R-:W-:-:S13]  /*5680*/  ISETP.GT.AND P0, PT, R0, 0x8, P1 ;  /* 0x000000080000780c */ /* 0x000fda0000f04270 */
[----:B--2---:R-:W-:Y:S05]  /*5690*/  @!P0 BRA `(.L_x_58) ;  /* 0x0000000000048947 */ /* 0x004fea0003800000 */
[----:B------:R2:W5:Y:S02]  /*56a0*/  LDG.E.LTC128B.U16 R21, desc[UR12][R8.64+0x42] ;  /* 0x0000420c08157981 */ /* 0x000564000c1e1520 */
.L_x_58:
[----:B------:R-:W-:Y:S05]  /*56b0*/  BSYNC B0 ;  /* 0x0000000000007941 */ /* 0x000fea0003800000 */
.L_x_57:
[----:B------:R-:W3:Y:S01]  /*56c0*/  LDL.LU R15, [R1+0x4c] ;  /* 0x00004c00010f7983 */ /* 0x000ee20000300800 */
[----:B-----5:R-:W-:Y:S01]  /*56d0*/  IMAD.U32 R14, R21, 0x10000, RZ ;  /* 0x00010000150e7824 */ /* 0x020fe200078e00ff */
[----:B------:R-:W-:Y:S01]  /*56e0*/  ISETP.GT.AND P2, PT, R3, 0x28, PT ;  /* 0x000000280300780c */ /* 0x000fe20003f44270 */
[----:B------:R-:W-:Y:S01]  /*56f0*/  IMAD.WIDE.U32 R224, R219, R216, UR26 ;  /* 0x0000001adbe07e25 */ /* 0x000fe2000f8e00d8 */
[----:B------:R-:W-:-:S03]  /*5700*/  LOP3.LUT R2, R2, 0xffdfffff, RZ, 0xc0, !PT ;  /* 0xffdfffff02027812 */ /* 0x000fc600078ec0ff */
[----:B------:R-:W-:Y:S01]  /*5710*/  FMUL R14, R14, UR17 ;  /* 0x000000110e0e7c20 */ /* 0x000fe20008400000 */
[----:B------:R-:W-:Y:S01]  /*5720*/  BSSY B0, `(.L_x_59) ;  /* 0x0000010000007945 */ /* 0x000fe20003800000 */
[----:B------:R-:W-:-:S06]  /*5730*/  IMAD.IADD R237, R227, 0x1, R225 ;  /* 0x00000001e3ed7824 */ /* 0x000fcc00078e02e1 */
[----:B------:R-:W-:Y:S01]  /*5740*/  @P2 LOP3.LUT R2, R2, 0x200000, RZ, 0xfc, !PT ;  /* 0x0020000002022812 */ /* 0x000fe200078efcff */
[----:B---3--:R-:W-:-:S05]  /*5750*/  FFMA R14, R15, UR16, R14 ;  /* 0x000000100f0e7c23 */ /* 0x008fca000800000e */
[----:B------:R-:W-:-:S05]  /*5760*/  F2FP.BF16.F32.PACK_AB R14, RZ, R14 ;  /* 0x0000000eff0e723e */ /* 0x000fca00000010ff */
[----:B------:R3:W-:Y:S02]  /*5770*/  @P0 STG.E.U16 desc[UR12][R6.64+0x42], R14 ;  /* 0x0000420e06000986 */ /* 0x0007e4000c10150c */
[----:B---3--:R-:W-:-:S04]  /*5780*/  IADD3 R14, P0, R224, UR6, RZ ;  /* 0x00000006e00e7c10 */ /* 0x008fc8000ff1e0ff */
[----:B------:R-:W-:-:S03]  /*5790*/  IADD3.X R15, R237, UR5, RZ, P0, !PT ;  /* 0x00000005ed0f7c10 */ /* 0x000fc600087fe4ff */
[----:B------:R-:W-:-:S04]  /*57a0*/  IMAD.WIDE.U32 R14, R20, UR15, R14 ;  /* 0x0000000f140e7c25 */ /* 0x000fc8000f8e000e */
[----:B------:R-:W-:Y:S01]  /*57b0*/  VIADD R15, R15, UR10 ;  /* 0x0000000a0f0f7c36 */ /* 0x000fe20008000000 */
[----:B------:R-:W-:Y:S02]  /*57c0*/  IADD3 R238, P0, P1, R14, UR11, R12 ;  /* 0x0000000b0eee7c10 */ /* 0x000fe4000f91e00c */
[----:B------:R-:W-:Y:S02]  /*57d0*/  PRMT R14, R21, 0x7610, R14 ;  /* 0x00007610150e7816 */ /* 0x000fe4000000000e */
[----:B------:R-:W-:Y:S02]  /*57e0*/  IADD3.X R244, R15, UR20, R13, P0, P1 ;  /* 0x000000140ff47c10 */ /* 0x000fe400087e240d */
[----:B------:R-:W-:-:S13]  /*57f0*/  ISETP.GT.AND P0, PT, R0, RZ, P2 ;  /* 0x000000ff0000720c */ /* 0x000fda0001704270 */
[----:B------:R-:W-:Y:S05]  /*5800*/  @!P0 BRA `(.L_x_60) ;  /* 0x0000000000048947 */ /* 0x000fea0003800000 */
[----:B------:R3:W5:Y:S02]  /*5810*/  LDG.E.LTC128B.U16 R14, desc[UR12][R10.64+0x50] ;  /* 0x0000500c0a0e7981 */ /* 0x000764000c1e1520 */
.L_x_60:
[----:B------:R-:W-:Y:S05]  /*5820*/  BSYNC B0 ;  /* 0x0000000000007941 */ /* 0x000fea0003800000 */
.L_x_59:
        /* <DEDUP_REMOVED lines=13> */
.L_x_62:
[----:B------:R-:W-:Y:S05]  /*5900*/  BSYNC B0 ;  /* 0x0000000000007941 */ /* 0x000fea0003800000 */
.L_x_61:
        /* <DEDUP_REMOVED lines=10> */
.L_x_64:
[----:B------:R-:W-:Y:S05]  /*59b0*/  BSYNC B0 ;  /* 0x0000000000007941 */ /* 0x000fea0003800000 */
.L_x_63:
        /* <DEDUP_REMOVED lines=10> */
.L_x_66:
[----:B------:R-:W-:Y:S05]  /*5a60*/  BSYNC B0 ;  /* 0x0000000000007941 */ /* 0x000fea0003800000 */
.L_x_65:
[----:B------:R-:W3:Y:S01]  /*5a70*/  LDL.LU R22, [R1+0x5c] ;  /* 0x00005c0001167983 */ /* 0x000ee20000300800 */
[----:B-----5:R-:W-:Y:S01]  /*5a80*/  IMAD.U32 R15, R14, 0x10000, RZ ;  /* 0x000100000e0f7824 */ /* 0x020fe200078e00ff */
[----:B------:R-:W-:Y:S01]  /*5a90*/  ISETP.GT.AND P3, PT, R3, 0x30, PT ;  /* 0x000000300300780c */ /* 0x000fe20003f64270 */
[----:B------:R-:W-:Y:S01]  /*5aa0*/  BSSY B0, `(.L_x_67) ;  /* 0x000000b000007945 */ /* 0x000fe20003800000 */
[----:B------:R-:W-:Y:S01]  /*5ab0*/  LOP3.LUT R2, R2, 0xfff7ffff, RZ, 0xc0, !PT ;  /* 0xfff7ffff02027812 */ /* 0x000fe200078ec0ff */
[----:B------:R-:W-:Y:S01]  /*5ac0*/  FMUL R15, R15, UR17 ;  /* 0x000000110f0f7c20 */ /* 0x000fe20008400000 */
[----:B------:R-:W-:-:S09]  /*5ad0*/  PRMT R21, R14, 0x7610, R21 ;  /* 0x000076100e157816 */ /* 0x000fd20000000015 */
[----:B------:R-:W-:Y:S01]  /*5ae0*/  @P3 LOP3.LUT R2, R2, 0x80000, RZ, 0xfc, !PT ;  /* 0x0008000002023812 */ /* 0x000fe200078efcff */
[----:B---3--:R-:W-:-:S05]  /*5af0*/  FFMA R15, R22, UR16, R15 ;  /* 0x00000010160f7c23 */ /* 0x008fca000800000f */
[----:B------:R-:W-:-:S05]  /*5b00*/  F2FP.BF16.F32.PACK_AB R15, RZ, R15 ;  /* 0x0000000fff0f723e */ /* 0x000fca00000010ff */
[----:B------:R3:W-:Y:S01]  /*5b10*/  @P0 STG.E.U16 desc[UR12][R6.64+0x52], R15 ;  /* 0x0000520f06000986 */ /* 0x0007e2000c10150c */
[----:B------:R-:W-:-:S13]  /*5b20*/  ISETP.GT.AND P0, PT, R0, RZ, P3 ;  /* 0x000000ff0000720c */ /* 0x000fda0001f04270 */
[----:B---3--:R-:W-:Y:S05]  /*5b30*/  @!P0 BRA `(.L_x_68) ;  /* 0x0000000000048947 */ /* 0x008fea0003800000 */
[----:B------:R3:W5:Y:S02]  /*5b40*/  LDG.E.LTC128B.U16 R21, desc[UR12][R10.64+0x60] ;  /* 0x0000600c0a157981 */ /* 0x000764000c1e1520 */
.L_x_68:
[----:B------:R-:W-:Y:S05]  /*5b50*/  BSYNC B0 ;  /* 0x0000000000007941 */ /* 0x000fea0003800000 */
.L_x_67:
[----:B------:R-:W2:Y:S01]  /*5b60*/  LDL.LU R15, [R1+0x60] ;  /* 0x00006000010f7983 */ /* 0x000ea20000300800 */
[----:B-----5:R-:W-:Y:S01]  /*5b70*/  IMAD.U32 R14, R21, 0x10000, RZ ;  /* 0x00010000150e7824 */ /* 0x020fe200078e00ff */
[----:B------:R-:W-:Y:S01]  /*5b80*/  ISETP.GT.AND P2, PT, R3, 0x31, PT ;  /* 0x000000310300780c */ /* 0x000fe20003f44270 */
[----:B------:R-:W-:Y:S01]  /*5b90*/  IMAD.WIDE.U32 R22, R221, R216, UR26 ;  /* 0x0000001add167e25 */ /* 0x000fe2000f8e00d8 */
[----:B------:R-:W-:-:S03]  /*5ba0*/  LOP3.LUT R2, R2, 0xfffbffff, RZ, 0xc0, !PT ;  /* 0xfffbffff02027812 */ /* 0x000fc600078ec0ff */
[----:B------:R-:W-:Y:S01]  /*5bb0*/  FMUL R14, R14, UR17 ;  /* 0x000000110e0e7c20 */ /* 0x000fe20008400000 */
[----:B------:R-:W-:Y:S01]  /*5bc0*/  BSSY B0, `(.L_x_69) ;  /* 0x0000010000007945 */ /* 0x000fe20003800000 */
[----:B------:R-:W-:Y:S01]  /*5bd0*/  IMAD.IADD R235, R223, 0x1, R23 ;  /* 0x00000001dfeb7824 */ /* 0x000fe200078e0217 */
[----:B------:R-:W-:-:S05]  /*5be0*/  PRMT R218, R21, 0x7610, R218 ;  /* 0x0000761015da7816 */ /* 0x000fca00000000da */
[----:B------:R-:W-:Y:S01]  /*5bf0*/  @P2 LOP3.LUT R2, R2, 0x40000, RZ, 0xfc, !PT ;  /* 0x0004000002022812 */ /* 0x000fe200078efcff */
[----:B--2---:R-:W-:-:S05]  /*5c00*/  FFMA R14, R15, UR16, R14 ;  /* 0x000000100f0e7c23 */ /* 0x004fca000800000e */
[----:B------:R-:W-:-:S05]  /*5c10*/  F2FP.BF16.F32.PACK_AB R14, RZ, R14 ;  /* 0x0000000eff0e723e */ /* 0x000fca00000010ff */
[----:B------:R2:W-:Y:S02]  /*5c20*/  @P0 STG.E.U16 desc[UR12][R4.64+0x60], R14 ;  /* 0x0000600e04000986 */ /* 0x0005e4000c10150c */
[----:B--2---:R-:W-:-:S04]  /*5c30*/  IADD3 R14, P0, R22, UR6, RZ ;  /* 0x00000006160e7c10 */ /* 0x004fc8000ff1e0ff */
[----:B------:R-:W-:-:S03]  /*5c40*/  IADD3.X R15, R235, UR5, RZ, P0, !PT ;  /* 0x00000005eb0f7c10 */ /* 0x000fc600087fe4ff */
[----:B------:R-:W-:-:S04]  /*5c50*/  IMAD.WIDE.U32 R14, R20, UR15, R14 ;  /* 0x0000000f140e7c25 */ /* 0x000fc8000f8e000e */
[----:B------:R-:W-:Y:S01]  /*5c60*/  VIADD R15, R15, UR10 ;  /* 0x0000000a0f0f7c36 */ /* 0x000fe20008000000 */
[----:B------:R-:W-:-:S04]  /*5c70*/  IADD3 R236, P0, P1, R14, UR11, R12 ;  /* 0x0000000b0eec7c10 */ /* 0x000fc8000f91e00c */
[----:B------:R-:W-:Y:S02]  /*5c80*/  IADD3.X R243, R15, UR20, R13, P0, P1 ;  /* 0x000000140ff37c10 */ /* 0x000fe400087e240d */
[----:B------:R-:W-:-:S13]  /*5c90*/  ISETP.GT.AND P0, PT, R0, RZ, P2 ;  /* 0x000000ff0000720c */ /* 0x000fda0001704270 */
[----:B------:R-:W-:Y:S05]  /*5ca0*/  @!P0 BRA `(.L_x_70) ;  /* 0x0000000000048947 */ /* 0x000fea0003800000 */
[----:B------:R2:W5:Y:S02]  /*5cb0*/  LDG.E.LTC128B.U16 R218, desc[UR12][R10.64+0x62] ;  /* 0x0000620c0ada7981 */ /* 0x000564000c1e1520 */
.L_x_70:
[----:B------:R-:W-:Y:S05]  /*5cc0*/  BSYNC B0 ;  /* 0x0000000000007941 */ /* 0x000fea0003800000 */
.L_x_69:
[----:B------:R-:W3:Y:S01]  /*5cd0*/  LDL.LU R15, [R1+0x64] ;  /* 0x00006400010f7983 */ /* 0x000ee20000300800 */
[----:B-----5:R-:W-:Y:S01]  /*5ce0*/  IMAD.U32 R14, R218, 0x10000, RZ ;  /* 0x00010000da0e7824 */ /* 0x020fe200078e00ff */
[----:B------:R-:W-:Y:S03]  /*5cf0*/  BSSY B0, `(.L_x_71) ;  /* 0x0000011000007945 */ /* 0x000fe60003800000 */
[----:B------:R-:W-:-:S04]  /*5d00*/  FMUL R14, R14, UR17 ;  /* 0x000000110e0e7c20 */ /* 0x000fc80008400000 */
[----:B---3--:R-:W-:-:S05]  /*5d10*/  FFMA R14, R15, UR16, R14 ;  /* 0x000000100f0e7c23 */ /* 0x008fca000800000e */
[----:B------:R-:W-:-:S05]  /*5d20*/  F2FP.BF16.F32.PACK_AB R14, RZ, R14 ;  /* 0x0000000eff0e723e */ /* 0x000fca00000010ff */
[----:B------:R3:W-:Y:S02]  /*5d30*/  @P0 STG.E.U16 desc[UR12][R4.64+0x62], R14 ;  /* 0x0000620e04000986 */ /* 0x0007e4000c10150c */
[----:B---3--:R-:W-:-:S04]  /*5d40*/  IMAD.WIDE.U32 R14, R220, R216, UR26 ;  /* 0x0000001adc0e7e25 */ /* 0x008fc8000f8e00d8 */
[----:B------:R-:W-:Y:S01]  /*5d50*/  IMAD.IADD R226, R222, 0x1, R15 ;  /* 0x00000001dee27824 */ /* 0x000fe200078e020f */
[----:B------:R-:W-:-:S04]  /*5d60*/  IADD3 R216, P0, R14, UR6, RZ ;  /* 0x000000060ed87c10 */ /* 0x000fc8000ff1e0ff */
[----:B------:R-:W-:-:S03]  /*5d70*/  IADD3.X R217, R226, UR5, RZ, P0, !PT ;  /* 0x00000005e2d97c10 */ /* 0x000fc600087fe4ff */
[----:B------:R-:W-:-:S04]  /*5d80*/  IMAD.WIDE.U32 R20, R20, UR15, R216 ;  /* 0x0000000f14147c25 */ /* 0x000fc8000f8e00d8 */
[----:B------:R-:W-:Y:S01]  /*5d90*/  VIADD R21, R21, UR10 ;  /* 0x0000000a15157c36 */ /* 0x000fe20008000000 */
[----:B------:R-:W-:Y:S02]  /*5da0*/  IADD3 R234, P0, P1, R20, UR11, R12 ;  /* 0x0000000b14ea7c10 */ /* 0x000fe4000f91e00c */
[----:B------:R-:W-:Y:S02]  /*5db0*/  PRMT R20, R218, 0x7610, R20 ;  /* 0x00007610da147816 */ /* 0x000fe40000000014 */
[----:B------:R-:W-:Y:S02]  /*5dc0*/  IADD3.X R242, R21, UR20, R13, P0, P1 ;  /* 0x0000001415f27c10 */ /* 0x000fe400087e240d */
[----:B------:R-:W-:-:S13]  /*5dd0*/  ISETP.GT.AND P0, PT, R0, 0x8, P3 ;  /* 0x000000080000780c */ /* 0x000fda0001f04270 */
[----:B------:R-:W-:Y:S05]  /*5de0*/  @!P0 BRA `(.L_x_72) ;  /* 0x0000000000048947 */ /* 0x000fea0003800000 */
[----:B------:R3:W5:Y:S02]  /*5df0*/  LDG.E.LTC128B.U16 R20, desc[UR12][R8.64+0x60] ;  /* 0x0000600c08147981 */ /* 0x000764000c1e1520 */
.L_x_72:
[----:B------:R-:W-:Y:S05]  /*5e00*/  BSYNC B0 ;  /* 0x0000000000007941 */ /* 0x000fea0003800000 */
.L_x_71:
        /* <DEDUP_REMOVED lines=10> */
.L_x_74:
[----:B------:R-:W-:Y:S05]  /*5eb0*/  BSYNC B0 ;  /* 0x0000000000007941 */ /* 0x000fea0003800000 */
.L_x_73:
[----:B------:R-:W3:Y:S01]  /*5ec0*/  LDL.LU R13, [R1+0x6c] ;  /* 0x00006c00010d7983 */ /* 0x000ee20000300800 */
[----:B-----5:R-:W-:Y:S01]  /*5ed0*/  IMAD.U32 R12, R20, 0x10000, RZ ;  /* 0x00010000140c7824 */ /* 0x020fe200078e00ff */
[----:B------:R-:W-:Y:S01]  /*5ee0*/  USHF.L.U32 UR23, UR14, 0x1, URZ ;  /* 0x000000010e177899 */ /* 0x000fe2000800063f */
[----:B------:R-:W-:Y:S01]  /*5ef0*/  ISETP.GT.AND P3, PT, R3, 0x38, PT ;  /* 0x000000380300780c */ /* 0x000fe20003f64270 */
[----:B------:R-:W-:Y:S01]  /*5f00*/  USHF.L.U64.HI UR24, UR14, 0x1, UR21 ;  /* 0x000000010e187899 */ /* 0x000fe20008010215 */
[----:B------:R-:W-:Y:S01]  /*5f10*/  FMUL R12, R12, UR17 ;  /* 0x000000110c0c7c20 */ /* 0x000fe20008400000 */
[----:B------:R-:W-:Y:S01]  /*5f20*/  LOP3.LUT R2, R2, 0xfffdffff, RZ, 0xc0, !PT ;  /* 0xfffdffff02027812 */ /* 0x000fe200078ec0ff */
[----:B------:R-:W-:Y:S09]  /*5f30*/  BSSY B0, `(.L_x_75) ;  /* 0x000000c000007945 */ /* 0x000ff20003800000 */
[----:B------:R-:W-:Y:S01]  /*5f40*/  @P3 LOP3.LUT R2, R2, 0x20000, RZ, 0xfc, !PT ;  /* 0x0002000002023812 */ /* 0x000fe200078efcff */
[----:B---3--:R-:W-:Y:S01]  /*5f50*/  FFMA R12, R13, UR16, R12 ;  /* 0x000000100d0c7c23 */ /* 0x008fe2000800000c */
[----:B------:R-:W-:-:S04]  /*5f60*/  IMAD.U32 R13, RZ, RZ, UR8 ;  /* 0x00000008ff0d7e24 */ /* 0x000fc8000f8e00ff */
[----:B------:R-:W-:-:S05]  /*5f70*/  F2FP.BF16.F32.PACK_AB R12, RZ, R12 ;  /* 0x0000000cff0c723e */ /* 0x000fca00000010ff */
[----:B------:R3:W-:Y:S02]  /*5f80*/  @P0 STG.E.U16 desc[UR12][R6.64+0x62], R12 ;  /* 0x0000620c06000986 */ /* 0x0007e4000c10150c */
[----:B---3--:R-:W-:-:S05]  /*5f90*/  IMAD.U32 R12, RZ, RZ, UR25 ;  /* 0x00000019ff0c7e24 */ /* 0x008fca000f8e00ff */
[----:B------:R-:W-:-:S04]  /*5fa0*/  IADD3 R12, P0, P1, R12, UR23, R4 ;  /* 0x000000170c0c7c10 */ /* 0x000fc8000f91e004 */
[----:B------:R-:W-:Y:S02]  /*5fb0*/  IADD3.X R13, R13, UR24, R5, P0, P1 ;  /* 0x000000180d0d7c10 */ /* 0x000fe400087e2405 */
[----:B------:R-:W-:-:S13]  /*5fc0*/  ISETP.GT.AND P0, PT, R0, RZ, P3 ;  /* 0x000000ff0000720c */ /* 0x000fda0001f04270 */
[----:B------:R-:W-:Y:S05]  /*5fd0*/  @!P0 BRA `(.L_x_76) ;  /* 0x0000000000048947 */ /* 0x000fea0003800000 */
[----:B------:R3:W5:Y:S02]  /*5fe0*/  LDG.E.LTC128B.U16 R20, desc[UR12][R10.64+0x70] ;  /* 0x0000700c0a147981 */ /* 0x000764000c1e1520 */
.L_x_76:
[----:B------:R-:W-:Y:S05]  /*5ff0*/  BSYNC B0 ;  /* 0x0000000000007941 */ /* 0x000fea0003800000 */
.L_x_75:
[----:B------:R-:W2:Y:S01]  /*6000*/  LDL.LU R216, [R1+0x70] ;  /* 0x0000700001d87983 */ /* 0x000ea20000300800 */
[----:B-----5:R-:W-:Y:S01]  /*6010*/  IMAD.U32 R21, R20, 0x10000, RZ ;  /* 0x0001000014157824 */ /* 0x020fe200078e00ff */
[----:B------:R-:W-:Y:S01]  /*6020*/  ISETP.GT.AND P2, PT, R3, 0x39, PT ;  /* 0x000000390300780c */ /* 0x000fe20003f44270 */
[----:B------:R-:W-:Y:S01]  /*6030*/  BSSY B0, `(.L_x_77) ;  /* 0x000000b000007945 */ /* 0x000fe20003800000 */
[----:B------:R-:W-:Y:S01]  /*6040*/  LOP3.LUT R2, R2, 0xfffeffff, RZ, 0xc0, !PT ;  /* 0xfffeffff02027812 */ /* 0x000fe200078ec0ff */
[----:B------:R-:W-:Y:S01]  /*6050*/  FMUL R21, R21, UR17 ;  /* 0x0000001115157c20 */ /* 0x000fe20008400000 */
[----:B------:R-:W-:-:S09]  /*6060*/  PRMT R217, R20, 0x7610, R217 ;  /* 0x0000761014d97816 */ /* 0x000fd200000000d9 */
[----:B------:R-:W-:Y:S01]  /*6070*/  @P2 LOP3.LUT R2, R2, 0x10000, RZ, 0xfc, !PT ;  /* 0x0001000002022812 */ /* 0x000fe200078efcff */
[----:B--2---:R-:W-:-:S05]  /*6080*/  FFMA R21, R216, UR16, R21 ;  /* 0x00000010d8157c23 */ /* 0x004fca0008000015 */
[----:B------:R-:W-:-:S05]  /*6090*/  F2FP.BF16.F32.PACK_AB R21, RZ, R21 ;  /* 0x00000015ff15723e */ /* 0x000fca00000010ff */
[----:B------:R2:W-:Y:S01]  /*60a0*/  @P0 STG.E.U16 desc[UR12][R4.64+0x70], R21 ;  /* 0x0000701504000986 */ /* 0x0005e2000c10150c */
[----:B------:R-:W-:-:S13]  /*60b0*/  ISETP.GT.AND P0, PT, R0, RZ, P2 ;  /* 0x000000ff0000720c */ /* 0x000fda0001704270 */
[----:B--2---:R-:W-:Y:S05]  /*60c0*/  @!P0 BRA `(.L_x_78) ;  /* 0x0000000000048947 */ /* 0x004fea0003800000 */
[----:B------:R2:W5:Y:S02]  /*60d0*/  LDG.E.LTC128B.U16 R217, desc[UR12][R10.64+0x72] ;  /* 0x0000720c0ad97981 */ /* 0x000564000c1e1520 */
.L_x_78:
[----:B------:R-:W-:Y:S05]  /*60e0*/  BSYNC B0 ;  /* 0x0000000000007941 */ /* 0x000fea0003800000 */
.L_x_77:
        /* <DEDUP_REMOVED lines=10> */
.L_x_80:
[----:B------:R-:W-:Y:S05]  /*6190*/  BSYNC B0 ;  /* 0x0000000000007941 */ /* 0x000fea0003800000 */
.L_x_79:
[----:B------:R-:W2:Y:S01]  /*61a0*/  LDL.LU R21, [R1+0x78] ;  /* 0x0000780001157983 */ /* 0x000ea20000300800 */
[----:B-----5:R-:W-:Y:S01]  /*61b0*/  IMAD.U32 R20, R217, 0x10000, RZ ;  /* 0x00010000d9147824 */ /* 0x020fe200078e00ff */
[----:B------:R-:W-:Y:S01]  /*61c0*/  USHF.L.U32 UR9, UR18, 0x8, URZ ;  /* 0x0000000812097899 */ /* 0x000fe2000800063f */
[----:B------:R-:W-:Y:S01]  /*61d0*/  BSSY B0, `(.L_x_81) ;  /* 0x000000d000007945 */ /* 0x000fe20003800000 */
[----:B------:R-:W-:Y:S01]  /*61e0*/  USHF.L.U64.HI UR22, UR18, 0x8, UR19 ;  /* 0x0000000812167899 */ /* 0x000fe20008010213 */
[----:B------:R-:W-:-:S03]  /*61f0*/  FMUL R20, R20, UR17 ;  /* 0x0000001114147c20 */ /* 0x000fc60008400000 */
[----:B------:R-:W-:Y:S02]  /*6200*/  IMAD.U32 R216, RZ, RZ, UR9 ;  /* 0x00000009ffd87e24 */ /* 0x000fe4000f8e00ff */
[----:B--2---:R-:W-:Y:S01]  /*6210*/  FFMA R20, R21, UR16, R20 ;  /* 0x0000001015147c23 */ /* 0x004fe20008000014 */
[----:B------:R-:W-:-:S04]  /*6220*/  IMAD.U32 R21, RZ, RZ, UR22 ;  /* 0x00000016ff157e24 */ /* 0x000fc8000f8e00ff */
[----:B------:R-:W-:-:S05]  /*6230*/  F2FP.BF16.F32.PACK_AB R20, RZ, R20 ;  /* 0x00000014ff14723e */ /* 0x000fca00000010ff */
[----:B------:R2:W-:Y:S02]  /*6240*/  @P0 STG.E.U16 desc[UR12][R6.64+0x70], R20 ;  /* 0x0000701406000986 */ /* 0x0005e4000c10150c */
[----:B--2---:R-:W-:-:S04]  /*6250*/  IADD3 R20, P0, P1, R4, UR25, R216 ;  /* 0x0000001904147c10 */ /* 0x004fc8000f91e0d8 */
[----:B------:R-:W-:Y:S02]  /*6260*/  IADD3.X R21, R5, UR8, R21, P0, P1 ;  /* 0x0000000805157c10 */ /* 0x000fe400087e2415 */
[----:B------:R-:W-:-:S13]  /*6270*/  ISETP.GT.AND P0, PT, R0, 0x8, P2 ;  /* 0x000000080000780c */ /* 0x000fda0001704270 */
[----:B------:R-:W-:Y:S05]  /*6280*/  @!P0 BRA `(.L_x_82) ;  /* 0x0000000000048947 */ /* 0x000fea0003800000 */
[----:B------:R2:W5:Y:S02]  /*6290*/  LDG.E.LTC128B.U16 R217, desc[UR12][R8.64+0x72] ;  /* 0x0000720c08d97981 */ /* 0x000564000c1e1520 */
.L_x_82:
[----:B------:R-:W-:Y:S05]  /*62a0*/  BSYNC B0 ;  /* 0x0000000000007941 */ /* 0x000fea0003800000 */
.L_x_81:
        /* <DEDUP_REMOVED lines=13> */
.L_x_84:
[----:B------:R-:W-:Y:S05]  /*6380*/  BSYNC B0 ;  /* 0x0000000000007941 */ /* 0x000fea0003800000 */
.L_x_83:
        /* <DEDUP_REMOVED lines=13> */
.L_x_86:
[----:B------:R-:W-:Y:S05]  /*6460*/  BSYNC B0 ;  /* 0x0000000000007941 */ /* 0x000fea0003800000 */
.L_x_85:
        /* <DEDUP_REMOVED lines=10> */
.L_x_88:
[----:B------:R-:W-:Y:S05]  /*6510*/  BSYNC B0 ;  /* 0x0000000000007941 */ /* 0x000fea0003800000 */
.L_x_87:
        /* <DEDUP_REMOVED lines=10> */
.L_x_90:
[----:B------:R-:W-:Y:S05]  /*65c0*/  BSYNC B0 ;  /* 0x0000000000007941 */ /* 0x000fea0003800000 */
.L_x_89:
        /* <DEDUP_REMOVED lines=13> */
.L_x_92:
[----:B------:R-:W-:Y:S05]  /*66a0*/  BSYNC B0 ;  /* 0x0000000000007941 */ /* 0x000fea0003800000 */
.L_x_91:
        /* <DEDUP_REMOVED lines=13> */
.L_x_94:
[----:B------:R-:W-:Y:S05]  /*6780*/  BSYNC B0 ;  /* 0x0000000000007941 */ /* 0x000fea0003800000 */
.L_x_93:
        /* <DEDUP_REMOVED lines=10> */
.L_x_96:
[----:B------:R-:W-:Y:S05]  /*6830*/  BSYNC B0 ;  /* 0x0000000000007941 */ /* 0x000fea0003800000 */
.L_x_95:
        /* <DEDUP_REMOVED lines=10> */
.L_x_98:
[----:B------:R-:W-:Y:S05]  /*68e0*/  BSYNC B0 ;  /* 0x0000000000007941 */ /* 0x000fea0003800000 */
.L_x_97:
        /* <DEDUP_REMOVED lines=13> */
.L_x_100:
[----:B------:R-:W-:Y:S05]  /*69c0*/  BSYNC B0 ;  /* 0x0000000000007941 */ /* 0x000fea0003800000 */
.L_x_99:
[----:B------:R-:W2:Y:S01]  /*69d0*/  LDL.LU R218, [R1+0xa0] ;  /* 0x0000a00001da7983 */ /* 0x000ea20000300800 */
[----:B-----5:R-:W-:Y:S01]  /*69e0*/  IMAD.U32 R15, R217, 0x10000, RZ ;  /* 0x00010000d90f7824 */ /* 0x020fe200078e00ff */
[----:B------:R-:W-:Y:S01]  /*69f0*/  ISETP.GT.AND P1, PT, R3, 0x51, PT ;  /* 0x000000510300780c */ /* 0x000fe20003f24270 */
[----:B------:R-:W-:Y:S01]  /*6a00*/  BSSY B0, `(.L_x_101) ;  /* 0x000002e000007945 */ /* 0x000fe20003800000 */
[----:B------:R-:W-:Y:S01]  /*6a10*/  LOP3.LUT R2, R2, 0xfffffbff, RZ, 0xc0, !PT ;  /* 0xfffffbff02027812 */ /* 0x000fe200078ec0ff */
[----:B------:R-:W-:-:S10]  /*6a20*/  FMUL R15, R15, UR17 ;  /* 0x000000110f0f7c20 */ /* 0x000fd40008400000 */
[----:B------:R-:W-:Y:S01]  /*6a30*/  @P1 LOP3.LUT R2, R2, 0x400, RZ, 0xfc, !PT ;  /* 0x0000040002021812 */ /* 0x000fe200078efcff */
[----:B--2---:R-:W-:Y:S01]  /*6a40*/  FFMA R15, R218, UR16, R15 ;  /* 0x00000010da0f7c23 */ /* 0x004fe2000800000f */
[----:B------:R-:W-:-:S04]  /*6a50*/  IMAD.WIDE.U32 R218, R219, UR28, R16 ;  /* 0x0000001cdbda7c25 */ /* 0x000fc8000f8e0010 */
[----:B------:R-:W-:-:S05]  /*6a60*/  F2FP.BF16.F32.PACK_AB R15, RZ, R15 ;  /* 0x0000000fff0f723e */ /* 0x000fca00000010ff */
[----:B------:R2:W-:Y:S01]  /*6a70*/  @P0 STG.E.U16 desc[UR12][R4.64+0xa0], R15 ;  /* 0x0000a00f04000986 */ /* 0x0005e2000c10150c */
[----:B------:R-:W-:Y:S01]  /*6a80*/  LEA R232, P0, R218, UR30, 0x1 ;  /* 0x0000001edae87c11 */ /* 0x000fe2000f8008ff */
[----:B--2---:R-:W-:-:S05]  /*6a90*/  IMAD.IADD R15, R219, 0x1, R227 ;  /* 0x00000001db0f7824 */ /* 0x004fca00078e02e3 */
[----:B------:R-:W-:Y:S01]  /*6aa0*/  LEA.HI.X R233, R218, UR31, R15, 0x1, P0 ;  /* 0x0000001fdae97c11 */ /* 0x000fe200080f0c0f */
[----:B------:R-:W-:-:S04]  /*6ab0*/  IMAD.WIDE.U32 R218, R221, UR28, R16 ;  /* 0x0000001cddda7c25 */ /* 0x000fc8000f8e0010 */
[----:B------:R-:W-:Y:S01]  /*6ac0*/  IMAD.IADD R223, R219, 0x1, R223 ;  /* 0x00000001dbdf7824 */ /* 0x000fe200078e02df */
[----:B------:R-:W-:-:S04]  /*6ad0*/  LEA R230, P0, R218, UR30, 0x1 ;  /* 0x0000001edae67c11 */ /* 0x000fc8000f8008ff */
[----:B------:R-:W-:Y:S01]  /*6ae0*/  LEA.HI.X R231, R218, UR31, R223, 0x1, P0 ;  /* 0x0000001fdae77c11 */ /* 0x000fe200080f0cdf */
[----:B------:R-:W-:-:S04]  /*6af0*/  IMAD.WIDE.U32 R218, R220, UR28, R16 ;  /* 0x0000001cdcda7c25 */ /* 0x000fc8000f8e0010 */
[----:B------:R-:W-:Y:S01]  /*6b00*/  IMAD.IADD R222, R219, 0x1, R222 ;  /* 0x00000001dbde7824 */ /* 0x000fe200078e02de */
[----:B------:R-:W-:-:S04]  /*6b10*/  LEA R228, P0, R218, UR30, 0x1 ;  /* 0x0000001edae47c11 */ /* 0x000fc8000f8008ff */
[----:B------:R-:W-:Y:S02]  /*6b20*/  LEA.HI.X R229, R218, UR31, R222, 0x1, P0 ;  /* 0x0000001fdae57c11 */ /* 0x000fe400080f0cde */
[----:B------:R-:W-:-:S04]  /*6b30*/  LEA R218, P0, R241, UR30, 0x1 ;  /* 0x0000001ef1da7c11 */ /* 0x000fc8000f8008ff */
[----:B------:R-:W-:Y:S02]  /*6b40*/  LEA.HI.X R219, R241, UR31, R247, 0x1, P0 ;  /* 0x0000001ff1db7c11 */ /* 0x000fe400080f0cf7 */
[----:B------:R-:W-:-:S04]  /*6b50*/  LEA R220, P0, R240, UR30, 0x1 ;  /* 0x0000001ef0dc7c11 */ /* 0x000fc8000f8008ff */
[----:B------:R-:W-:Y:S02]  /*6b60*/  LEA.HI.X R221, R240, UR31, R246, 0x1, P0 ;  /* 0x0000001ff0dd7c11 */ /* 0x000fe400080f0cf6 */
[----:B------:R-:W-:-:S04]  /*6b70*/  LEA R222, P0, R239, UR30, 0x1 ;  /* 0x0000001eefde7c11 */ /* 0x000fc8000f8008ff */
[----:B------:R-:W-:Y:S02]  /*6b80*/  LEA.HI.X R223, R239, UR31, R245, 0x1, P0 ;  /* 0x0000001fefdf7c11 */ /* 0x000fe400080f0cf5 */
[----:B------:R-:W-:-:S05]  /*6b90*/  IADD3 R224, P0, R18, R224, RZ ;  /* 0x000000e012e07210 */ /* 0x000fca0007f1e0ff */
[----:B------:R-:W-:Y:S01]  /*6ba0*/  IMAD.X R19, R237, 0x1, R17, P0 ;  /* 0x00000001ed137824 */ /* 0x000fe200000e0611 */
[----:B------:R-:W-:-:S05]  /*6bb0*/  IADD3 R22, P0, R18, R22, RZ ;  /* 0x0000001612167210 */ /* 0x000fca0007f1e0ff */
[----:B------:R-:W-:Y:S01]  /*6bc0*/  IMAD.X R23, R235, 0x1, R17, P0 ;  /* 0x00000001eb177824 */ /* 0x000fe200000e0611 */
[----:B------:R-:W-:-:S05]  /*6bd0*/  IADD3 R15, P0, R18, R14, RZ ;  /* 0x0000000e120f7210 */ /* 0x000fca0007f1e0ff */
[----:B------:R-:W-:Y:S01]  /*6be0*/  IMAD.X R16, R226, 0x1, R17, P0 ;  /* 0x00000001e2107824 */ /* 0x000fe200000e0611 */
        /* <DEDUP_REMOVED lines=12> */
[----:B------:R-:W-:-:S13]  /*6cb0*/  ISETP.GT.AND P0, PT, R0, RZ, P1 ;  /* 0x000000ff0000720c */ /* 0x000fda0000f04270 */
[----:B------:R-:W-:Y:S05]  /*6cc0*/  @!P0 BRA `(.L_x_102) ;  /* 0x0000000000048947 */ /* 0x000fea0003800000 */
[----:B------:R2:W5:Y:S02]  /*6cd0*/  LDG.E.LTC128B.U16 R217, desc[UR12][R10.64+0xa2] ;  /* 0x0000a20c0ad97981 */ /* 0x000564000c1e1520 */
.L_x_102:
[----:B------:R-:W-:Y:S05]  /*6ce0*/  BSYNC B0 ;  /* 0x0000000000007941 */ /* 0x000fea0003800000 */
.L_x_101:
        /* <DEDUP_REMOVED lines=10> */
.L_x_104:
[----:B------:R-:W-:Y:S05]  /*6d90*/  BSYNC B0 ;  /* 0x0000000000007941 */ /* 0x000fea0003800000 */
.L_x_103:
        /* <DEDUP_REMOVED lines=10> */
.L_x_106:
[----:B------:R-:W-:Y:S05]  /*6e40*/  BSYNC B0 ;  /* 0x0000000000007941 */ /* 0x000fea0003800000 */
.L_x_105:
        /* <DEDUP_REMOVED lines=13> */
.L_x_108:
[----:B------:R-:W-:Y:S05]  /*6f20*/  BSYNC B0 ;  /* 0x0000000000007941 */ /* 0x000fea0003800000 */
.L_x_107:
        /* <DEDUP_REMOVED lines=13> */
.L_x_110:
[----:B------:R-:W-:Y:S05]  /*7000*/  BSYNC B0 ;  /* 0x0000000000007941 */ /* 0x000fea0003800000 */
.L_x_109:
        /* <DEDUP_REMOVED lines=10> */
.L_x_112:
[----:B------:R-:W-:Y:S05]  /*70b0*/  BSYNC B0 ;  /* 0x0000000000007941 */ /* 0x000fea0003800000 */
.L_x_111:
        /* <DEDUP_REMOVED lines=10> */
.L_x_114:
[----:B------:R-:W-:Y:S05]  /*7160*/  BSYNC B0 ;  /* 0x0000000000007941 */ /* 0x000fea0003800000 */
.L_x_113:
        /* <DEDUP_REMOVED lines=13> */
.L_x_116:
[----:B------:R-:W-:Y:S05]  /*7240*/  BSYNC B0 ;  /* 0x0000000000007941 */ /* 0x000fea0003800000 */
.L_x_115:
        /* <DEDUP_REMOVED lines=13> */
.L_x_118:
[----:B------:R-:W-:Y:S05]  /*7320*/  BSYNC B0 ;  /* 0x0000000000007941 */ /* 0x000fea0003800000 */
.L_x_117:
        /* <DEDUP_REMOVED lines=10> */
.L_x_120:
[----:B------:R-:W-:Y:S05]  /*73d0*/  BSYNC B0 ;  /* 0x0000000000007941 */ /* 0x000fea0003800000 */
.L_x_119:
        /* <DEDUP_REMOVED lines=10> */
.L_x_122:
[----:B------:R-:W-:Y:S05]  /*7480*/  BSYNC B0 ;  /* 0x0000000000007941 */ /* 0x000fea0003800000 */
.L_x_121:
        /* <DEDUP_REMOVED lines=13> */
.L_x_124:
[----:B------:R-:W-:Y:S05]  /*7560*/  BSYNC B0 ;  /* 0x0000000000007941 */ /* 0x000fea0003800000 */
.L_x_123:
        /* <DEDUP_REMOVED lines=13> */
.L_x_126:
[----:B------:R-:W-:Y:S05]  /*7640*/  BSYNC B0 ;  /* 0x0000000000007941 */ /* 0x000fea0003800000 */
.L_x_125:
        /* <DEDUP_REMOVED lines=10> */
.L_x_128:
[----:B------:R-:W-:Y:S05]  /*76f0*/  BSYNC B0 ;  /* 0x0000000000007941 */ /* 0x000fea0003800000 */
.L_x_127:
        /* <DEDUP_REMOVED lines=10> */
.L_x_130:
[----:B------:R-:W-:Y:S05]  /*77a0*/  BSYNC B0 ;  /* 0x0000000000007941 */ /* 0x000fea0003800000 */
.L_x_129:
[----:B------:R-:W3:Y:S01]  /*77b0*/  LDL.LU R235, [R1+0xdc] ;  /* 0x0000dc0001eb7983 */ /* 0x000ee20000300800 */
[----:B-----5:R-:W-:Y:S01]  /*77c0*/  IMAD.U32 R234, R217, 0x10000, RZ ;  /* 0x00010000d9ea7824 */ /* 0x020fe200078e00ff */
[----:B------:R-:W-:Y:S01]  /*77d0*/  ISETP.GT.AND P3, PT, R3, 0x70, PT ;  /* 0x000000700300780c */ /* 0x000fe20003f64270 */
[----:B------:R-:W-:Y:S02]  /*77e0*/  BSSY B0, `(.L_x_131) ;  /* 0x0000008000007945 */ /* 0x000fe40003800000 */
[----:B------:R-:W-:-:S04]  /*77f0*/  FMUL R234, R234, UR17 ;  /* 0x00000011eaea7c20 */ /* 0x000fc80008400000 */
[----:B---3--:R-:W-:-:S05]  /*7800*/  FFMA R234, R235, UR16, R234 ;  /* 0x00000010ebea7c23 */ /* 0x008fca00080000ea */
[----:B------:R-:W-:-:S05]  /*7810*/  F2FP.BF16.F32.PACK_AB R234, RZ, R234 ;  /* 0x000000eaffea723e */ /* 0x000fca00000010ff */
[----:B------:R3:W-:Y:S01]  /*7820*/  @P0 STG.E.U16 desc[UR12][R6.64+0xd2], R234 ;  /* 0x0000d2ea06000986 */ /* 0x0007e2000c10150c */
[----:B------:R-:W-:-:S13]  /*7830*/  ISETP.GT.AND P0, PT, R0, RZ, P3 ;  /* 0x000000ff0000720c */ /* 0x000fda0001f04270 */
[----:B---3--:R-:W-:Y:S05]  /*7840*/  @!P0 BRA `(.L_x_132) ;  /* 0x0000000000048947 */ /* 0x008fea0003800000 */
[----:B------:R3:W5:Y:S02]  /*7850*/  LDG.E.LTC128B.U16 R217, desc[UR12][R10.64+0xe0] ;  /* 0x0000e00c0ad97981 */ /* 0x000764000c1e1520 */
.L_x_132:
[----:B------:R-:W-:Y:S05]  /*7860*/  BSYNC B0 ;  /* 0x0000000000007941 */ /* 0x000fea0003800000 */
.L_x_131:
[----:B------:R-:W2:Y:S01]  /*7870*/  LDL.LU R235, [R1+0xe0] ;  /* 0x0000e00001eb7983 */ /* 0x000ea20000300800 */
[----:B-----5:R-:W-:Y:S01]  /*7880*/  IMAD.U32 R234, R217, 0x10000, RZ ;  /* 0x00010000d9ea7824 */ /* 0x020fe200078e00ff */
[----:B------:R-:W-:Y:S01]  /*7890*/  ISETP.GT.AND P2, PT, R3, 0x71, PT ;  /* 0x000000710300780c */ /* 0x000fe20003f44270 */
[----:B------:R-:W-:Y:S02]  /*78a0*/  BSSY B0, `(.L_x_133) ;  /* 0x0000008000007945 */ /* 0x000fe40003800000 */
[----:B------:R-:W-:-:S04]  /*78b0*/  FMUL R234, R234, UR17 ;  /* 0x00000011eaea7c20 */ /* 0x000fc80008400000 */
[----:B--2---:R-:W-:-:S05]  /*78c0*/  FFMA R234, R235, UR16, R234 ;  /* 0x00000010ebea7c23 */ /* 0x004fca00080000ea */
[----:B------:R-:W-:-:S05]  /*78d0*/  F2FP.BF16.F32.PACK_AB R234, RZ, R234 ;  /* 0x000000eaffea723e */ /* 0x000fca00000010ff */
[----:B------:R2:W-:Y:S01]  /*78e0*/  @P0 STG.E.U16 desc[UR12][R4.64+0xe0], R234 ;  /* 0x0000e0ea04000986 */ /* 0x0005e2000c10150c */
[----:B------:R-:W-:-:S13]  /*78f0*/  ISETP.GT.AND P0, PT, R0, RZ, P2 ;  /* 0x000000ff0000720c */ /* 0x000fda0001704270 */
[----:B--2---:R-:W-:Y:S05]  /*7900*/  @!P0 BRA `(.L_x_134) ;  /* 0x0000000000048947 */ /* 0x004fea0003800000 */
[----:B------:R2:W5:Y:S02]  /*7910*/  LDG.E.LTC128B.U16 R217, desc[UR12][R10.64+0xe2] ;  /* 0x0000e20c0ad97981 */ /* 0x000564000c1e1520 */
.L_x_134:
[----:B------:R-:W-:Y:S05]  /*7920*/  BSYNC B0 ;  /* 0x0000000000007941 */ /* 0x000fea0003800000 */
.L_x_133:
        /* <DEDUP_REMOVED lines=10> */
.L_x_136:
[----:B------:R-:W-:Y:S05]  /*79d0*/  BSYNC B0 ;  /* 0x0000000000007941 */ /* 0x000fea0003800000 */
.L_x_135:
        /* <DEDUP_REMOVED lines=10> */
.L_x_138:
[----:B------:R-:W-:Y:S05]  /*7a80*/  BSYNC B0 ;  /* 0x0000000000007941 */ /* 0x000fea0003800000 */
.L_x_137:
        /* <DEDUP_REMOVED lines=11> */
.L_x_140:
[----:B------:R-:W-:Y:S05]  /*7b40*/  BSYNC B0 ;  /* 0x0000000000007941 */ /* 0x000fea0003800000 */
.L_x_139:
[----:B------:R-:W2:Y:S01]  /*7b50*/  LDL.LU R235, [R1+0xf0] ;  /* 0x0000f00001eb7983 */ /* 0x000ea20000300800 */
[----:B-----5:R-:W-:Y:S01]  /*7b60*/  IMAD.U32 R234, R217, 0x10000, RZ ;  /* 0x00010000d9ea7824 */ /* 0x020fe200078e00ff */
[----:B------:R-:W-:Y:S03]  /*7b70*/  BSSY B0, `(.L_x_141) ;  /* 0x0000009000007945 */ /* 0x000fe60003800000 */
[----:B------:R-:W-:-:S04]  /*7b80*/  FMUL R234, R234, UR17 ;  /* 0x00000011eaea7c20 */ /* 0x000fc80008400000 */
[----:B--2---:R-:W-:-:S05]  /*7b90*/  FFMA R234, R235, UR16, R234 ;  /* 0x00000010ebea7c23 */ /* 0x004fca00080000ea */
[----:B------:R-:W-:-:S05]  /*7ba0*/  F2FP.BF16.F32.PACK_AB R234, RZ, R234 ;  /* 0x000000eaffea723e */ /* 0x000fca00000010ff */
[----:B------:R2:W-:Y:S01]  /*7bb0*/  @P0 STG.E.U16 desc[UR12][R4.64+0xf0], R234 ;  /* 0x0000f0ea04000986 */ /* 0x0005e2000c10150c */
[----:B------:R-:W-:-:S04]  /*7bc0*/  ISETP.GT.AND P0, PT, R3, 0x79, PT ;  /* 0x000000790300780c */ /* 0x000fc80003f04270 */
[----:B------:R-:W-:-:S13]  /*7bd0*/  ISETP.GT.AND P4, PT, R0, RZ, P0 ;  /* 0x000000ff0000720c */ /* 0x000fda0000784270 */
[----:B--2---:R-:W-:Y:S05]  /*7be0*/  @!P4 BRA `(.L_x_142) ;  /* 0x000000000004c947 */ /* 0x004fea0003800000 */
[----:B------:R2:W5:Y:S02]  /*7bf0*/  LDG.E.LTC128B.U16 R217, desc[UR12][R10.64+0xf2] ;  /* 0x0000f20c0ad97981 */ /* 0x000564000c1e1520 */
.L_x_142:
[----:B------:R-:W-:Y:S05]  /*7c00*/  BSYNC B0 ;  /* 0x0000000000007941 */ /* 0x000fea0003800000 */
.L_x_141:
[----:B-1234-:R-:W2:Y:S01]  /*7c10*/  LDL.LU R10, [R1+0xf4] ;  /* 0x0000f400010a7983 */ /* 0x01eea20000300800 */
[----:B-----5:R-:W-:Y:S01]  /*7c20*/  IMAD.U32 R3, R217, 0x10000, RZ ;  /* 0x00010000d9037824 */ /* 0x020fe200078e00ff */
[----:B------:R-:W-:Y:S03]  /*7c30*/  BSSY B0, `(.L_x_143) ;  /* 0x0000008000007945 */ /* 0x000fe60003800000 */
[----:B------:R-:W-:-:S04]  /*7c40*/  FMUL R3, R3, UR17 ;  /* 0x0000001103037c20 */ /* 0x000fc80008400000 */
[----:B--2---:R-:W-:-:S05]  /*7c50*/  FFMA R3, R10, UR16, R3 ;  /* 0x000000100a037c23 */ /* 0x004fca0008000003 */
[----:B------:R-:W-:-:S05]  /*7c60*/  F2FP.BF16.F32.PACK_AB R3, RZ, R3 ;  /* 0x00000003ff03723e */ /* 0x000fca00000010ff */
[----:B------:R1:W-:Y:S01]  /*7c70*/  @P4 STG.E.U16 desc[UR12][R4.64+0xf2], R3 ;  /* 0x0000f20304004986 */ /* 0x0003e2000c10150c */
[----:B------:R-:W-:-:S13]  /*7c80*/  ISETP.GT.AND P4, PT, R0, 0x8, P1 ;  /* 0x000000080000780c */ /* 0x000fda0000f84270 */
[----:B-1----:R-:W-:Y:S05]  /*7c90*/  @!P4 BRA `(.L_x_144) ;  /* 0x000000000004c947 */ /* 0x002fea0003800000 */
[----:B------:R1:W5:Y:S02]  /*7ca0*/  LDG.E.LTC128B.U16 R217, desc[UR12][R8.64+0xf0] ;  /* 0x0000f00c08d97981 */ /* 0x000364000c1e1520 */
.L_x_144:
[----:B------:R-:W-:Y:S05]  /*7cb0*/  BSYNC B0 ;  /* 0x0000000000007941 */ /* 0x000fea0003800000 */
.L_x_143:
        /* <DEDUP_REMOVED lines=10> */
.L_x_146:
[----:B------:R-:W-:Y:S05]  /*7d60*/  BSYNC B0 ;  /* 0x0000000000007941 */ /* 0x000fea0003800000 */
.L_x_145:
[----:B012---:R-:W2:Y:S01]  /*7d70*/  LDL.LU R8, [R1+0xfc] ;  /* 0x0000fc0001087983 */ /* 0x007ea20000300800 */
[----:B-----5:R-:W-:Y:S02]  /*7d80*/  IMAD.U32 R3, R217, 0x10000, RZ ;  /* 0x00010000d9037824 */ /* 0x020fe400078e00ff */
[----:B------:R-:W-:Y:S02]  /*7d90*/  @P4 IMAD.MOV.U32 R9, RZ, RZ, R7 ;  /* 0x000000ffff094224 */ /* 0x000fe400078e0007 */
[----:B------:R-:W-:-:S04]  /*7da0*/  FMUL R3, R3, UR17 ;  /* 0x0000001103037c20 */ /* 0x000fc80008400000 */
[----:B--2---:R-:W-:Y:S01]  /*7db0*/  FFMA R3, R8, UR16, R3 ;  /* 0x0000001008037c23 */ /* 0x004fe20008000003 */
[----:B------:R-:W-:-:S04]  /*7dc0*/  @P4 IMAD.MOV.U32 R8, RZ, RZ, R6 ;  /* 0x000000ffff084224 */ /* 0x000fc800078e0006 */
[----:B------:R-:W-:-:S04]  /*7dd0*/  F2FP.BF16.F32.PACK_AB R3, RZ, R3 ;  /* 0x00000003ff03723e */ /* 0x000fc800000010ff */
[----:B------:R-:W-:-:S05]  /*7de0*/  PRMT R10, R3, 0x7610, R10 ;  /* 0x00007610030a7816 */ /* 0x000fca000000000a */
[----:B------:R0:W-:Y:S01]  /*7df0*/  @P4 STG.E.U16 desc[UR12][R8.64+0xf2], R10 ;  /* 0x0000f20a08004986 */ /* 0x0001e2000c10150c */
[----:B------:R-:W-:-:S04]  /*7e00*/  IADD3 R6, P4, R4, UR23, RZ ;  /* 0x0000001704067c10 */ /* 0x000fc8000ff9e0ff */
[----:B------:R-:W-:Y:S02]  /*7e10*/  IADD3.X R7, R5, UR24, RZ, P4, !PT ;  /* 0x0000001805077c10 */ /* 0x000fe4000a7fe4ff */
[----:B------:R-:W-:-:S13]  /*7e20*/  ISETP.GT.AND P4, PT, R0, 0x40, P5 ;  /* 0x000000400000780c */ /* 0x000fda0002f84270 */
[----:B------:R-:W2:Y:S01]  /*7e30*/  @P4 LDG.E.LTC128B.U16 R217, desc[UR12][R232.64] ;  /* 0x0000000ce8d94981 */ /* 0x000ea2000c1e1520 */
[----:B------:R-:W-:Y:S01]  /*7e40*/  BSSY B0, `(.L_x_147) ;  /* 0x000000a000007945 */ /* 0x000fe20003800000 */
[----:B--2---:R-:W-:-:S04]  /*7e50*/  IMAD.U32 R3, R217, 0x10000, RZ ;  /* 0x00010000d9037824 */ /* 0x004fc800078e00ff */
[----:B------:R-:W-:-:S04]  /*7e60*/  FMUL R3, R3, UR17 ;  /* 0x0000001103037c20 */ /* 0x000fc80008400000 */
[----:B------:R-:W-:-:S05]  /*7e70*/  FFMA R3, R152, UR16, R3 ;  /* 0x0000001098037c23 */ /* 0x000fca0008000003 */
[----:B------:R-:W-:-:S05]  /*7e80*/  F2FP.BF16.F32.PACK_AB R3, RZ, R3 ;  /* 0x00000003ff03723e */ /* 0x000fca00000010ff */
[----:B------:R0:W-:Y:S01]  /*7e90*/  @P4 STG.E.U16 desc[UR12][R6.64], R3 ;  /* 0x0000000306004986 */ /* 0x0001e2000c10150c */
[----:B------:R-:W-:-:S04]  /*7ea0*/  LOP3.LUT P4, RZ, R2, 0x2, RZ, 0xc0, !PT ;  /* 0x0000000202ff7812 */ /* 0x000fc8000788c0ff */
[----:B------:R-:W-:-:S13]  /*7eb0*/  ISETP.GT.AND P4, PT, R0, 0x40, P4 ;  /* 0x000000400000780c */ /* 0x000fda0002784270 */
[----:B0-----:R-:W-:Y:S05]  /*7ec0*/  @!P4 BRA `(.L_x_148) ;  /* 0x000000000004c947 */ /* 0x001fea0003800000 */
[----:B------:R0:W5:Y:S02]  /*7ed0*/  LDG.E.LTC128B.U16 R217, desc[UR12][R218.64+0x2] ;  /* 0x0000020cdad97981 */ /* 0x000164000c1e1520 */
.L_x_148:
[----:B------:R-:W-:Y:S05]  /*7ee0*/  BSYNC B0 ;  /* 0x0000000000007941 */ /* 0x000fea0003800000 */
.L_x_147:
[----:B-----5:R-:W-:Y:S01]  /*7ef0*/  IMAD.U32 R3, R217, 0x10000, RZ ;  /* 0x00010000d9037824 */ /* 0x020fe200078e00ff */
[----:B------:R-:W-:Y:S03]  /*7f00*/  BSSY B0, `(.L_x_149) ;  /* 0x000000b000007945 */ /* 0x000fe60003800000 */
[----:B------:R-:W-:-:S04]  /*7f10*/  FMUL R8, R3, UR17 ;  /* 0x0000001103087c20 */ /* 0x000fc80008400000 */
[----:B------:R-:W-:-:S05]  /*7f20*/  FFMA R8, R153, UR16, R8 ;  /* 0x0000001099087c23 */ /* 0x000fca0008000008 */
[----:B------:R-:W-:-:S04]  /*7f30*/  F2FP.BF16.F32.PACK_AB R8, RZ, R8 ;  /* 0x00000008ff08723e */ /* 0x000fc800000010ff */
[----:B------:R-:W-:-:S05]  /*7f40*/  PRMT R3, R8, 0x7610, R3 ;  /* 0x0000761008037816 */ /* 0x000fca0000000003 */
[----:B------:R1:W-:Y:S01]  /*7f50*/  @P4 STG.E.U16 desc[UR12][R6.64+0x2], R3 ;  /* 0x0000020306004986 */ /* 0x0003e2000c10150c */
[----:B------:R-:W-:-:S04]  /*7f60*/  IADD3 R8, P4, R6, UR25, RZ ;  /* 0x0000001906087c10 */ /* 0x000fc8000ff9e0ff */
[----:B------:R-:W-:Y:S02]  /*7f70*/  IADD3.X R9, R7, UR8, RZ, P4, !PT ;  /* 0x0000000807097c10 */ /* 0x000fe4000a7fe4ff */
[----:B------:R-:W-:-:S13]  /*7f80*/  ISETP.GT.AND P4, PT, R0, 0x48, P5 ;  /* 0x000000480000780c */ /* 0x000fda0002f84270 */
[----:B-1----:R-:W-:Y:S05]  /*7f90*/  @!P4 BRA `(.L_x_150) ;  /* 0x000000000004c947 */ /* 0x002fea0003800000 */
[----:B------:R1:W5:Y:S02]  /*7fa0*/  LDG.E.LTC128B.U16 R217, desc[UR12][R226.64] ;  /* 0x0000000ce2d97981 */ /* 0x000364000c1e1520 */
.L_x_150:
[----:B------:R-:W-:Y:S05]  /*7fb0*/  BSYNC B0 ;  /* 0x0000000000007941 */ /* 0x000fea0003800000 */
.L_x_149:
[----:B-----5:R-:W-:Y:S01]  /*7fc0*/  IMAD.U32 R3, R217, 0x10000, RZ ;  /* 0x00010000d9037824 */ /* 0x020fe200078e00ff */
[----:B------:R-:W-:Y:S03]  /*7fd0*/  BSSY B0, `(.L_x_151) ;  /* 0x000000b000007945 */ /* 0x000fe60003800000 */
[----:B------:R-:W-:-:S04]  /*7fe0*/  FMUL R3, R3, UR17 ;  /* 0x0000001103037c20 */ /* 0x000fc80008400000 */
[----:B------:R-:W-:-:S05]  /*7ff0*/  FFMA R3, R154, UR16, R3 ;  /* 0x000000109a037c23 */ /* 0x000fca0008000003 */
[----:B------:R-:W-:-:S05]  /*8000*/  F2FP.BF16.F32.PACK_AB R3, RZ, R3 ;  /* 0x00000003ff03723e */ /* 0x000fca00000010ff */
[----:B------:R2:W-:Y:S01]  /*8010*/  @P4 STG.E.U16 desc[UR12][R8.64], R3 ;  /* 0x0000000308004986 */ /* 0x0005e2000c10150c */
[----:B------:R-:W-:-:S04]  /*8020*/  IADD3 R10, P4, R6, UR25, RZ ;  /* 0x00000019060a7c10 */ /* 0x000fc8000ff9e0ff */
[----:B------:R-:W-:Y:S02]  /*8030*/  IADD3.X R11, R7, UR8, RZ, P4, !PT ;  /* 0x00000008070b7c10 */ /* 0x000fe4000a7fe4ff */
[----:B------:R-:W-:-:S04]  /*8040*/  LOP3.LUT P4, RZ, R2, 0x2, RZ, 0xc0, !PT ;  /* 0x0000000202ff7812 */ /* 0x000fc8000788c0ff */
[----:B------:R-:W-:-:S13]  /*8050*/  ISETP.GT.AND P4, PT, R0, 0x48, P4 ;  /* 0x000000480000780c */ /* 0x000fda0002784270 */
[----:B--2---:R-:W-:Y:S05]  /*8060*/  @!P4 BRA `(.L_x_152) ;  /* 0x000000000004c947 */ /* 0x004fea0003800000 */
[----:B------:R2:W5:Y:S02]  /*8070*/  LDG.E.LTC128B.U16 R217, desc[UR12][R16.64+0x2] ;  /* 0x0000020c10d97981 */ /* 0x000564000c1e1520 */
.L_x_152:
[----:B------:R-:W-:Y:S05]  /*8080*/  BSYNC B0 ;  /* 0x0000000000007941 */ /* 0x000fea0003800000 */
.L_x_151:
[----:B-----5:R-:W-:Y:S01]  /*8090*/  IMAD.U32 R3, R217, 0x10000, RZ ;  /* 0x00010000d9037824 */ /* 0x020fe200078e00ff */
[----:B------:R-:W-:Y:S03]  /*80a0*/  BSSY B0, `(.L_x_153) ;  /* 0x0000009000007945 */ /* 0x000fe60003800000 */
[----:B------:R-:W-:-:S04]  /*80b0*/  FMUL R8, R3, UR17 ;  /* 0x0000001103087c20 */ /* 0x000fc80008400000 */
[----:B------:R-:W-:-:S05]  /*80c0*/  FFMA R8, R155, UR16, R8 ;  /* 0x000000109b087c23 */ /* 0x000fca0008000008 */
[----:B------:R-:W-:-:S05]  /*80d0*/  F2FP.BF16.F32.PACK_AB R8, RZ, R8 ;  /* 0x00000008ff08723e */ /* 0x000fca00000010ff */
[----:B------:R3:W-:Y:S01]  /*80e0*/  @P4 STG.E.U16 desc[UR12][R10.64+0x2], R8 ;  /* 0x000002080a004986 */ /* 0x0007e2000c10150c */
[----:B------:R-:W-:-:S04]  /*80f0*/  LOP3.LUT P4, RZ, R2, 0x4, RZ, 0xc0, !PT ;  /* 0x0000000402ff7812 */ /* 0x000fc8000788c0ff */
[----:B------:R-:W-:-:S13]  /*8100*/  ISETP.GT.AND P4, PT, R0, 0x40, P4 ;  /* 0x000000400000780c */ /* 0x000fda0002784270 */
[----:B---3--:R-:W-:Y:S05]  /*8110*/  @!P4 BRA `(.L_x_154) ;  /* 0x000000000004c947 */ /* 0x008fea0003800000 */
[----:B------:R3:W5:Y:S02]  /*8120*/  LDG.E.LTC128B.U16 R217, desc[UR12][R218.64+0x10] ;  /* 0x0000100cdad97981 */ /* 0x000764000c1e1520 */
.L_x_154:
[----:B------:R-:W-:Y:S05]  /*8130*/  BSYNC B0 ;  /* 0x0000000000007941 */ /* 0x000fea0003800000 */
.L_x_153:
        /* <DEDUP_REMOVED lines=8> */
[----:B----4-:R-:W-:Y:S05]  /*81c0*/  @!P4 BRA `(.L_x_156) ;  /* 0x000000000004c947 */ /* 0x010fea0003800000 */
[----:B------:R4:W5:Y:S02]  /*81d0*/  LDG.E.LTC128B.U16 R217, desc[UR12][R218.64+0x12] ;  /* 0x0000120cdad97981 */ /* 0x000964000c1e1520 */
.L_x_156:
[----:B------:R-:W-:Y:S05]  /*81e0*/  BSYNC B0 ;  /* 0x0000000000007941 */ /* 0x000fea0003800000 */
.L_x_155:
        /* <DEDUP_REMOVED lines=10> */
.L_x_158:
[----:B------:R-:W-:Y:S05]  /*8290*/  BSYNC B0 ;  /* 0x0000000000007941 */ /* 0x000fea0003800000 */
.L_x_157:
        /* <DEDUP_REMOVED lines=10> */
.L_x_160:
[----:B------:R-:W-:Y:S05]  /*8340*/  BSYNC B0 ;  /* 0x0000000000007941 */ /* 0x000fea0003800000 */
.L_x_159:
[----:B-----5:R-:W-:Y:S01]  /*8350*/  IMAD.U32 R3, R217, 0x10000, RZ ;  /* 0x00010000d9037824 */ /* 0x020fe200078e00ff */
[----:B------:R-:W-:Y:S01]  /*8360*/  BSSY B0, `(.L_x_161) ;  /* 0x000000c000007945 */ /* 0x000fe20003800000 */
[----:B------:R-:W-:Y:S02]  /*8370*/  @P4 IMAD.MOV.U32 R9, RZ, RZ, R13 ;  /* 0x000000ffff094224 */ /* 0x000fe400078e000d */
[----:B------:R-:W-:-:S04]  /*8380*/  FMUL R8, R3, UR17 ;  /* 0x0000001103087c20 */ /* 0x000fc80008400000 */
[----:B------:R-:W-:-:S05]  /*8390*/  FFMA R8, R159, UR16, R8 ;  /* 0x000000109f087c23 */ /* 0x000fca0008000008 */
[----:B------:R-:W-:-:S04]  /*83a0*/  F2FP.BF16.F32.PACK_AB R8, RZ, R8 ;  /* 0x00000008ff08723e */ /* 0x000fc800000010ff */
[----:B------:R-:W-:Y:S01]  /*83b0*/  PRMT R3, R8, 0x7610, R3 ;  /* 0x0000761008037816 */ /* 0x000fe20000000003 */
[----:B------:R-:W-:-:S05]  /*83c0*/  @P4 IMAD.MOV.U32 R8, RZ, RZ, R12 ;  /* 0x000000ffff084224 */ /* 0x000fca00078e000c */
[----:B------:R0:W-:Y:S01]  /*83d0*/  @P4 STG.E.U16 desc[UR12][R8.64+0x12], R3 ;  /* 0x0000120308004986 */ /* 0x0001e2000c10150c */
[----:B------:R-:W-:-:S04]  /*83e0*/  LOP3.LUT P4, RZ, R2, 0x10, RZ, 0xc0, !PT ;  /* 0x0000001002ff7812 */ /* 0x000fc8000788c0ff */
[----:B------:R-:W-:-:S13]  /*83f0*/  ISETP.GT.AND P4, PT, R0, 0x40, P4 ;  /* 0x000000400000780c */ /* 0x000fda0002784270 */
[----:B0-----:R-:W-:Y:S05]  /*8400*/  @!P4 BRA `(.L_x_162) ;  /* 0x000000000004c947 */ /* 0x001fea0003800000 */
[----:B------:R0:W5:Y:S02]  /*8410*/  LDG.E.LTC128B.U16 R217, desc[UR12][R218.64+0x20] ;  /* 0x0000200cdad97981 */ /* 0x000164000c1e1520 */
.L_x_162:
[----:B------:R-:W-:Y:S05]  /*8420*/  BSYNC B0 ;  /* 0x0000000000007941 */ /* 0x000fea0003800000 */
.L_x_161:
        /* <DEDUP_REMOVED lines=10> */
.L_x_164:
[----:B------:R-:W-:Y:S05]  /*84d0*/  BSYNC B0 ;  /* 0x0000000000007941 */ /* 0x000fea0003800000 */
.L_x_163:
        /* <DEDUP_REMOVED lines=10> */
.L_x_166:
[----:B------:R-:W-:Y:S05]  /*8580*/  BSYNC B0 ;  /* 0x0000000000007941 */ /* 0x000fea0003800000 */
.L_x_165:
[----:B-----5:R-:W-:Y:S01]  /*8590*/  IMAD.U32 R3, R217, 0x10000, RZ ;  /* 0x00010000d9037824 */ /* 0x020fe200078e00ff */
[----:B------:R-:W-:Y:S01]  /*85a0*/  BSSY B0, `(.L_x_167) ;  /* 0x000000b000007945 */ /* 0x000fe20003800000 */
[----:B------:R-:W-:Y:S02]  /*85b0*/  @P4 IMAD.MOV.U32 R8, RZ, RZ, R12 ;  /* 0x000000ffff084224 */ /* 0x000fe400078e000c */
[----:B------:R-:W-:Y:S01]  /*85c0*/  FMUL R3, R3, UR17 ;  /* 0x0000001103037c20 */ /* 0x000fe20008400000 */
[----:B------:R-:W-:-:S03]  /*85d0*/  @P4 IMAD.MOV.U32 R9, RZ, RZ, R13 ;  /* 0x000000ffff094224 */ /* 0x000fc600078e000d */
[----:B------:R-:W-:-:S05]  /*85e0*/  FFMA R3, R162, UR16, R3 ;  /* 0x00000010a2037c23 */ /* 0x000fca0008000003 */
[----:B------:R-:W-:-:S05]  /*85f0*/  F2FP.BF16.F32.PACK_AB R3, RZ, R3 ;  /* 0x00000003ff03723e */ /* 0x000fca00000010ff */
[----:B------:R0:W-:Y:S01]  /*8600*/  @P4 STG.E.U16 desc[UR12][R8.64+0x20], R3 ;  /* 0x0000200308004986 */ /* 0x0001e2000c10150c */
[----:B------:R-:W-:-:S04]  /*8610*/  LOP3.LUT P4, RZ, R2, 0x400000, RZ, 0xc0, !PT ;  /* 0x0040000002ff7812 */ /* 0x000fc8000788c0ff */
[----:B------:R-:W-:-:S13]  /*8620*/  ISETP.GT.AND P4, PT, R0, 0x48, P4 ;  /* 0x000000480000780c */ /* 0x000fda0002784270 */
[----:B0-----:R-:W-:Y:S05]  /*8630*/  @!P4 BRA `(.L_x_168) ;  /* 0x000000000004c947 */ /* 0x001fea0003800000 */
[----:B------:R0:W5:Y:S02]  /*8640*/  LDG.E.LTC128B.U16 R217, desc[UR12][R16.64+0x22] ;  /* 0x0000220c10d97981 */ /* 0x000164000c1e1520 */
.L_x_168:
[----:B------:R-:W-:Y:S05]  /*8650*/  BSYNC B0 ;  /* 0x0000000000007941 */ /* 0x000fea0003800000 */
.L_x_167:
        /* <DEDUP_REMOVED lines=13> */
.L_x_170:
[----:B------:R-:W-:Y:S05]  /*8730*/  BSYNC B0 ;  /* 0x0000000000007941 */ /* 0x000fea0003800000 */
.L_x_169:
        /* <DEDUP_REMOVED lines=10> */
.L_x_172:
[----:B------:R-:W-:Y:S05]  /*87e0*/  BSYNC B0 ;  /* 0x0000000000007941 */ /* 0x000fea0003800000 */
.L_x_171:
        /* <DEDUP_REMOVED lines=10> */
.L_x_174:
[----:B------:R-:W-:Y:S05]  /*8890*/  BSYNC B0 ;  /* 0x0000000000007941 */ /* 0x000fea0003800000 */
.L_x_173:
        /* <DEDUP_REMOVED lines=12> */
.L_x_176:
[----:B------:R-:W-:Y:S05]  /*8960*/  BSYNC B0 ;  /* 0x0000000000007941 */ /* 0x000fea0003800000 */
.L_x_175:
        /* <DEDUP_REMOVED lines=13> */
.L_x_178:
[----:B------:R-:W-:Y:S05]  /*8a40*/  BSYNC B0 ;  /* 0x0000000000007941 */ /* 0x000fea0003800000 */
.L_x_177:
        /* <DEDUP_REMOVED lines=10> */
.L_x_180:
[----:B------:R-:W-:Y:S05]  /*8af0*/  BSYNC B0 ;  /* 0x0000000000007941 */ /* 0x000fea0003800000 */
.L_x_179:
        /* <DEDUP_REMOVED lines=10> */
.L_x_182:
[----:B------:R-:W-:Y:S05]  /*8ba0*/  BSYNC B0 ;  /* 0x0000000000007941 */ /* 0x000fea0003800000 */
.L_x_181:
        /* <DEDUP_REMOVED lines=12> */
.L_x_184:
[----:B------:R-:W-:Y:S05]  /*8c70*/  BSYNC B0 ;  /* 0x0000000000007941 */ /* 0x000fea0003800000 */
.L_x_183:
        /* <DEDUP_REMOVED lines=13> */
.L_x_186:
[----:B------:R-:W-:Y:S05]  /*8d50*/  BSYNC B0 ;  /* 0x0000000000007941 */ /* 0x000fea0003800000 */
.L_x_185:
        /* <DEDUP_REMOVED lines=10> */
.L_x_188:
[----:B------:R-:W-:Y:S05]  /*8e00*/  BSYNC B0 ;  /* 0x0000000000007941 */ /* 0x000fea0003800000 */
.L_x_187:
        /* <DEDUP_REMOVED lines=10> */
.L_x_190:
[----:B------:R-:W-:Y:S05]  /*8eb0*/  BSYNC B0 ;  /* 0x0000000000007941 */ /* 0x000fea0003800000 */
.L_x_189:
        /* <DEDUP_REMOVED lines=12> */
.L_x_192:
[----:B------:R-:W-:Y:S05]  /*8f80*/  BSYNC B0 ;  /* 0x0000000000007941 */ /* 0x000fea0003800000 */
.L_x_191:
        /* <DEDUP_REMOVED lines=13> */
.L_x_194:
[----:B------:R-:W-:Y:S05]  /*9060*/  BSYNC B0 ;  /* 0x0000000000007941 */ /* 0x000fea0003800000 */
.L_x_193:
        /* <DEDUP_REMOVED lines=10> */
.L_x_196:
[----:B------:R-:W-:Y:S05]  /*9110*/  BSYNC B0 ;  /* 0x0000000000007941 */ /* 0x000fea0003800000 */
.L_x_195:
        /* <DEDUP_REMOVED lines=10> */
.L_x_198:
[----:B------:R-:W-:Y:S05]  /*91c0*/  BSYNC B0 ;  /* 0x0000000000007941 */ /* 0x000fea0003800000 */
.L_x_197:
        /* <DEDUP_REMOVED lines=12> */
.L_x_200:
[----:B------:R-:W-:Y:S05]  /*9290*/  BSYNC B0 ;  /* 0x0000000000007941 */ /* 0x000fea0003800000 */
.L_x_199:
        /* <DEDUP_REMOVED lines=13> */
.L_x_202:
[----:B------:R-:W-:Y:S05]  /*9370*/  BSYNC B0 ;  /* 0x0000000000007941 */ /* 0x000fea0003800000 */
.L_x_201:
        /* <DEDUP_REMOVED lines=10> */
.L_x_204:
[----:B------:R-:W-:Y:S05]  /*9420*/  BSYNC B0 ;  /* 0x0000000000007941 */ /* 0x000fea0003800000 */
.L_x_203:
        /* <DEDUP_REMOVED lines=10> */
.L_x_206:
[----:B------:R-:W-:Y:S05]  /*94d0*/  BSYNC B0 ;  /* 0x0000000000007941 */ /* 0x000fea0003800000 */
.L_x_205:
        /* <DEDUP_REMOVED lines=12> */
.L_x_208:
[----:B------:R-:W-:Y:S05]  /*95a0*/  BSYNC B0 ;  /* 0x0000000000007941 */ /* 0x000fea0003800000 */
.L_x_207:
        /* <DEDUP_REMOVED lines=13> */
.L_x_210:
[----:B------:R-:W-:Y:S05]  /*9680*/  BSYNC B0 ;  /* 0x0000000000007941 */ /* 0x000fea0003800000 */
.L_x_209:
        /* <DEDUP_REMOVED lines=10> */
.L_x_212:
[----:B------:R-:W-:Y:S05]  /*9730*/  BSYNC B0 ;  /* 0x0000000000007941 */ /* 0x000fea0003800000 */
.L_x_211:
        /* <DEDUP_REMOVED lines=10> */
.L_x_214:
[----:B------:R-:W-:Y:S05]  /*97e0*/  BSYNC B0 ;  /* 0x0000000000007941 */ /* 0x000fea0003800000 */
.L_x_213:
        /* <DEDUP_REMOVED lines=12> */
.L_x_216:
[----:B------:R-:W-:Y:S05]  /*98b0*/  BSYNC B0 ;  /* 0x0000000000007941 */ /* 0x000fea0003800000 */
.L_x_215:
        /* <DEDUP_REMOVED lines=13> */
.L_x_218:
[----:B------:R-:W-:Y:S05]  /*9990*/  BSYNC B0 ;  /* 0x0000000000007941 */ /* 0x000fea0003800000 */
.L_x_217:
        /* <DEDUP_REMOVED lines=10> */
.L_x_220:
[----:B------:R-:W-:Y:S05]  /*9a40*/  BSYNC B0 ;  /* 0x0000000000007941 */ /* 0x000fea0003800000 */
.L_x_219:
        /* <DEDUP_REMOVED lines=10> */
.L_x_222:
[----:B------:R-:W-:Y:S05]  /*9af0*/  BSYNC B0 ;  /* 0x0000000000007941 */ /* 0x000fea0003800000 */
.L_x_221:
        /* <DEDUP_REMOVED lines=12> */
.L_x_224:
[----:B------:R-:W-:Y:S05]  /*9bc0*/  BSYNC B0 ;  /* 0x0000000000007941 */ /* 0x000fea0003800000 */
.L_x_223:
        /* <DEDUP_REMOVED lines=13> */
.L_x_226:
[----:B------:R-:W-:Y:S05]  /*9ca0*/  BSYNC B0 ;  /* 0x0000000000007941 */ /* 0x000fea0003800000 */
.L_x_225:
        /* <DEDUP_REMOVED lines=10> */
.L_x_228:
[----:B------:R-:W-:Y:S05]  /*9d50*/  BSYNC B0 ;  /* 0x0000000000007941 */ /* 0x000fea0003800000 */
.L_x_227:
        /* <DEDUP_REMOVED lines=10> */
.L_x_230:
[----:B------:R-:W-:Y:S05]  /*9e00*/  BSYNC B0 ;  /* 0x0000000000007941 */ /* 0x000fea0003800000 */
.L_x_229:
        /* <DEDUP_REMOVED lines=12> */
.L_x_232:
[----:B------:R-:W-:Y:S05]  /*9ed0*/  BSYNC B0 ;  /* 0x0000000000007941 */ /* 0x000fea0003800000 */
.L_x_231:
        /* <DEDUP_REMOVED lines=13> */
.L_x_234:
[----:B------:R-:W-:Y:S05]  /*9fb0*/  BSYNC B0 ;  /* 0x0000000000007941 */ /* 0x000fea0003800000 */
.L_x_233:
        /* <DEDUP_REMOVED lines=10> */
.L_x_236:
[----:B------:R-:W-:Y:S05]  /*a060*/  BSYNC B0 ;  /* 0x0000000000007941 */ /* 0x000fea0003800000 */
.L_x_235:
        /* <DEDUP_REMOVED lines=10> */
.L_x_238:
[----:B------:R-:W-:Y:S05]  /*a110*/  BSYNC B0 ;  /* 0x0000000000007941 */ /* 0x000fea0003800000 */
.L_x_237:
        /* <DEDUP_REMOVED lines=12> */
.L_x_240:
[----:B------:R-:W-:Y:S05]  /*a1e0*/  BSYNC B0 ;  /* 0x0000000000007941 */ /* 0x000fea0003800000 */
.L_x_239:
        /* <DEDUP_REMOVED lines=13> */
.L_x_242:
[----:B------:R-:W-:Y:S05]  /*a2c0*/  BSYNC B0 ;  /* 0x0000000000007941 */ /* 0x000fea0003800000 */
.L_x_241:
        /* <DEDUP_REMOVED lines=10> */
.L_x_244:
[----:B------:R-:W-:Y:S05]  /*a370*/  BSYNC B0 ;  /* 0x0000000000007941 */ /* 0x000fea0003800000 */
.L_x_243:
        /* <DEDUP_REMOVED lines=10> */
.L_x_246:
[----:B------:R-:W-:Y:S05]  /*a420*/  BSYNC B0 ;  /* 0x0000000000007941 */ /* 0x000fea0003800000 */
.L_x_245:
        /* <DEDUP_REMOVED lines=12> */
.L_x_248:
[----:B------:R-:W-:Y:S05]  /*a4f0*/  BSYNC B0 ;  /* 0x0000000000007941 */ /* 0x000fea0003800000 */
.L_x_247:
        /* <DEDUP_REMOVED lines=13> */
.L_x_250:
[----:B------:R-:W-:Y:S05]  /*a5d0*/  BSYNC B0 ;  /* 0x0000000000007941 */ /* 0x000fea0003800000 */
.L_x_249:
[----:B-----5:R-:W-:Y:S01]  /*a5e0*/  IMAD.U32 R3, R217, 0x10000, RZ ;  /* 0x00010000d9037824 */ /* 0x020fe200078e00ff */
[----:B------:R-:W-:Y:S03]  /*a5f0*/  BSSY B0, `(.L_x_251) ;  /* 0x0000008000007945 */ /* 0x000fe60003800000 */
[----:B------:R-:W-:-:S04]  /*a600*/  FMUL R3, R3, UR17 ;  /* 0x0000001103037c20 */ /* 0x000fc80008400000 */
[----:B------:R-:W-:-:S05]  /*a610*/  FFMA R3, R204, UR16, R3 ;  /* 0x00000010cc037c23 */ /* 0x000fca0008000003 */
[----:B------:R-:W-:-:S05]  /*a620*/  F2FP.BF16.F32.PACK_AB R3, RZ, R3 ;  /* 0x00000003ff03723e */ /* 0x000fca00000010ff */
[----:B------:R0:W-:Y:S01]  /*a630*/  @P4 STG.E.U16 desc[UR12][R6.64+0xd0], R3 ;  /* 0x0000d00306004986 */ /* 0x0001e2000c10150c */
[----:B------:R-:W-:-:S13]  /*a640*/  ISETP.GT.AND P4, PT, R0, 0x40, P6 ;  /* 0x000000400000780c */ /* 0x000fda0003784270 */
[----:B0-----:R-:W-:Y:S05]  /*a650*/  @!P4 BRA `(.L_x_252) ;  /* 0x000000000004c947 */ /* 0x001fea0003800000 */
[----:B------:R0:W5:Y:S02]  /*a660*/  LDG.E.LTC128B.U16 R217, desc[UR12][R218.64+0xd2] ;  /* 0x0000d20cdad97981 */ /* 0x000164000c1e1520 */
.L_x_252:
[----:B------:R-:W-:Y:S05]  /*a670*/  BSYNC B0 ;  /* 0x0000000000007941 */ /* 0x000fea0003800000 */
.L_x_251:
        /* <DEDUP_REMOVED lines=10> */
.L_x_254:
[----:B------:R-:W-:Y:S05]  /*a720*/  BSYNC B0 ;  /* 0x0000000000007941 */ /* 0x000fea0003800000 */
.L_x_253:
        /* <DEDUP_REMOVED lines=8> */
[----:B------:R-:W-:-:S13]  /*a7b0*/  ISETP.GT.AND P4, PT, R0, 0x48, P6 ;  /* 0x000000480000780c */ /* 0x000fda0003784270 */
[----:B0-----:R-:W-:Y:S05]  /*a7c0*/  @!P4 BRA `(.L_x_256) ;  /* 0x000000000004c947 */ /* 0x001fea0003800000 */
[----:B------:R0:W5:Y:S02]  /*a7d0*/  LDG.E.LTC128B.U16 R217, desc[UR12][R16.64+0xd2] ;  /* 0x0000d20c10d97981 */ /* 0x000164000c1e1520 */
.L_x_256:
[----:B------:R-:W-:Y:S05]  /*a7e0*/  BSYNC B0 ;  /* 0x0000000000007941 */ /* 0x000fea0003800000 */
.L_x_255:
        /* <DEDUP_REMOVED lines=9> */
[----:B------:R-:W-:-:S13]  /*a880*/  ISETP.GT.AND P4, PT, R0, 0x40, P3 ;  /* 0x000000400000780c */ /* 0x000fda0001f84270 */
[----:B0-----:R-:W-:Y:S05]  /*a890*/  @!P4 BRA `(.L_x_258) ;  /* 0x000000000004c947 */ /* 0x001fea0003800000 */
[----:B------:R0:W5:Y:S02]  /*a8a0*/  LDG.E.LTC128B.U16 R217, desc[UR12][R218.64+0xe0] ;  /* 0x0000e00cdad97981 */ /* 0x000164000c1e1520 */
.L_x_258:
[----:B------:R-:W-:Y:S05]  /*a8b0*/  BSYNC B0 ;  /* 0x0000000000007941 */ /* 0x000fea0003800000 */
.L_x_257:
        /* <DEDUP_REMOVED lines=9> */
.L_x_260:
[----:B------:R-:W-:Y:S05]  /*a950*/  BSYNC B0 ;  /* 0x0000000000007941 */ /* 0x000fea0003800000 */
.L_x_259:
        /* <DEDUP_REMOVED lines=9> */
.L_x_262:
[----:B------:R-:W-:Y:S05]  /*a9f0*/  BSYNC B0 ;  /* 0x0000000000007941 */ /* 0x000fea0003800000 */
.L_x_261:
        /* <DEDUP_REMOVED lines=11> */
.L_x_264:
[----:B------:R-:W-:Y:S05]  /*aab0*/  BSYNC B0 ;  /* 0x0000000000007941 */ /* 0x000fea0003800000 */
.L_x_263:
        /* <DEDUP_REMOVED lines=12> */
.L_x_266:
[----:B------:R-:W-:Y:S05]  /*ab80*/  BSYNC B0 ;  /* 0x0000000000007941 */ /* 0x000fea0003800000 */
.L_x_265:
        /* <DEDUP_REMOVED lines=9> */
.L_x_268:
[----:B------:R-:W-:Y:S05]  /*ac20*/  BSYNC B0 ;  /* 0x0000000000007941 */ /* 0x000fea0003800000 */
.L_x_267:
        /* <DEDUP_REMOVED lines=9> */
.L_x_270:
[----:B------:R-:W-:Y:S05]  /*acc0*/  BSYNC B0 ;  /* 0x0000000000007941 */ /* 0x000fea0003800000 */
.L_x_269:
        /* <DEDUP_REMOVED lines=11> */
.L_x_272:
[----:B------:R-:W-:Y:S05]  /*ad80*/  BSYNC B0 ;  /* 0x0000000000007941 */ /* 0x000fea0003800000 */
.L_x_271:
[----:B-----5:R-:W-:-:S04]  /*ad90*/  IMAD.U32 R3, R217, 0x10000, RZ ;  /* 0x00010000d9037824 */ /* 0x020fc800078e00ff */
[----:B------:R-:W-:-:S04]  /*ada0*/  FMUL R6, R3, UR17 ;  /* 0x0000001103067c20 */ /* 0x000fc80008400000 */
[----:B------:R-:W-:-:S05]  /*adb0*/  FFMA R6, R215, UR16, R6 ;  /* 0x00000010d7067c23 */ /* 0x000fca0008000006 */
[----:B------:R-:W-:-:S04]  /*adc0*/  F2FP.BF16.F32.PACK_AB R6, RZ, R6 ;  /* 0x00000006ff06723e */ /* 0x000fc800000010ff */
[----:B------:R-:W-:-:S05]  /*add0*/  PRMT R7, R6, 0x7610, R7 ;  /* 0x0000761006077816 */ /* 0x000fca0000000007 */
[----:B------:R1:W-:Y:S01]  /*ade0*/  @P4 STG.E.U16 desc[UR12][R12.64+0xf2], R7 ;  /* 0x0000f2070c004986 */ /* 0x0003e2000c10150c */
[----:B------:R-:W-:-:S04]  /*adf0*/  IADD3 R6, P4, R4, UR9, RZ ;  /* 0x0000000904067c10 */ /* 0x000fc8000ff9e0ff */
[----:B-1----:R-:W-:Y:S02]  /*ae00*/  IADD3.X R7, R5, UR22, RZ, P4, !PT ;  /* 0x0000001605077c10 */ /* 0x002fe4000a7fe4ff */
        /* <DEDUP_REMOVED lines=10> */
[----:B-1----:R-:W-:Y:S05]  /*aeb0*/  @!P4 BRA `(.L_x_274) ;  /* 0x000000000004c947 */ /* 0x002fea0003800000 */
[----:B------:R1:W5:Y:S02]  /*aec0*/  LDG.E.LTC128B.U16 R217, desc[UR12][R220.64+0x2] ;  /* 0x0000020cdcd97981 */ /* 0x000364000c1e1520 */
.L_x_274:
[----:B------:R-:W-:Y:S05]  /*aed0*/  BSYNC B0 ;  /* 0x0000000000007941 */ /* 0x000fea0003800000 */
.L_x_273:
        /* <DEDUP_REMOVED lines=10> */
[----:B--2---:R-:W-:Y:S05]  /*af80*/  @!P4 BRA `(.L_x_276) ;  /* 0x000000000004c947 */ /* 0x004fea0003800000 */
[----:B------:R2:W5:Y:S02]  /*af90*/  LDG.E.LTC128B.U16 R217, desc[UR12][R224.64] ;  /* 0x0000000ce0d97981 */ /* 0x000564000c1e1520 */
.L_x_276:
[----:B------:R-:W-:Y:S05]  /*afa0*/  BSYNC B0 ;  /* 0x0000000000007941 */ /* 0x000fea0003800000 */
.L_x_275:
        /* <DEDUP_REMOVED lines=10> */
[----:B0-----:R-:W-:Y:S05]  /*b050*/  @!P4 BRA `(.L_x_278) ;  /* 0x000000000004c947 */ /* 0x001fea0003800000 */
[----:B------:R0:W5:Y:S02]  /*b060*/  LDG.E.LTC128B.U16 R217, desc[UR12][R18.64+0x2] ;  /* 0x0000020c12d97981 */ /* 0x000164000c1e1520 */
.L_x_278:
[----:B------:R-:W-:Y:S05]  /*b070*/  BSYNC B0 ;  /* 0x0000000000007941 */ /* 0x000fea0003800000 */
.L_x_277:
        /* <DEDUP_REMOVED lines=10> */
.L_x_280:
[----:B------:R-:W-:Y:S05]  /*b120*/  BSYNC B0 ;  /* 0x0000000000007941 */ /* 0x000fea0003800000 */
.L_x_279:
        /* <DEDUP_REMOVED lines=10> */
.L_x_282:
[----:B------:R-:W-:Y:S05]  /*b1d0*/  BSYNC B0 ;  /* 0x0000000000007941 */ /* 0x000fea0003800000 */
.L_x_281:
        /* <DEDUP_REMOVED lines=10> */
.L_x_284:
[----:B------:R-:W-:Y:S05]  /*b280*/  BSYNC B0 ;  /* 0x0000000000007941 */ /* 0x000fea0003800000 */
.L_x_283:
        /* <DEDUP_REMOVED lines=10> */
.L_x_286:
[----:B------:R-:W-:Y:S05]  /*b330*/  BSYNC B0 ;  /* 0x0000000000007941 */ /* 0x000fea0003800000 */
.L_x_285:
        /* <DEDUP_REMOVED lines=13> */
.L_x_288:
[----:B------:R-:W-:Y:S05]  /*b410*/  BSYNC B0 ;  /* 0x0000000000007941 */ /* 0x000fea0003800000 */
.L_x_287:
        /* <DEDUP_REMOVED lines=10> */
.L_x_290:
[----:B------:R-:W-:Y:S05]  /*b4c0*/  BSYNC B0 ;  /* 0x0000000000007941 */ /* 0x000fea0003800000 */
.L_x_289:
        /* <DEDUP_REMOVED lines=10> */
.L_x_292:
[----:B------:R-:W-:Y:S05]  /*b570*/  BSYNC B0 ;  /* 0x0000000000007941 */ /* 0x000fea0003800000 */
.L_x_291:
        /* <DEDUP_REMOVED lines=12> */
.L_x_294:
[----:B------:R-:W-:Y:S05]  /*b640*/  BSYNC B0 ;  /* 0x0000000000007941 */ /* 0x000fea0003800000 */
.L_x_293:
        /* <DEDUP_REMOVED lines=13> */
.L_x_296:
[----:B------:R-:W-:Y:S05]  /*b720*/  BSYNC B0 ;  /* 0x0000000000007941 */ /* 0x000fea0003800000 */
.L_x_295:
        /* <DEDUP_REMOVED lines=10> */
.L_x_298:
[----:B------:R-:W-:Y:S05]  /*b7d0*/  BSYNC B0 ;  /* 0x0000000000007941 */ /* 0x000fea0003800000 */
.L_x_297:
        /* <DEDUP_REMOVED lines=10> */
.L_x_300:
[----:B------:R-:W-:Y:S05]  /*b880*/  BSYNC B0 ;  /* 0x0000000000007941 */ /* 0x000fea0003800000 */
.L_x_299:
        /* <DEDUP_REMOVED lines=12> */
.L_x_302:
[----:B------:R-:W-:Y:S05]  /*b950*/  BSYNC B0 ;  /* 0x0000000000007941 */ /* 0x000fea0003800000 */
.L_x_301:
        /* <DEDUP_REMOVED lines=13> */
.L_x_304:
[----:B------:R-:W-:Y:S05]  /*ba30*/  BSYNC B0 ;  /* 0x0000000000007941 */ /* 0x000fea0003800000 */
.L_x_303:
        /* <DEDUP_REMOVED lines=10> */
.L_x_306:
[----:B------:R-:W-:Y:S05]  /*bae0*/  BSYNC B0 ;  /* 0x0000000000007941 */ /* 0x000fea0003800000 */
.L_x_305:
        /* <DEDUP_REMOVED lines=10> */
.L_x_308:
[----:B------:R-:W-:Y:S05]  /*bb90*/  BSYNC B0 ;  /* 0x0000000000007941 */ /* 0x000fea0003800000 */
.L_x_307:
        /* <DEDUP_REMOVED lines=12> */
.L_x_310:
[----:B------:R-:W-:Y:S05]  /*bc60*/  BSYNC B0 ;  /* 0x0000000000007941 */ /* 0x000fea0003800000 */
.L_x_309:
        /* <DEDUP_REMOVED lines=13> */
.L_x_312:
[----:B------:R-:W-:Y:S05]  /*bd40*/  BSYNC B0 ;  /* 0x0000000000007941 */ /* 0x000fea0003800000 */
.L_x_311:
        /* <DEDUP_REMOVED lines=10> */
.L_x_314:
[----:B------:R-:W-:Y:S05]  /*bdf0*/  BSYNC B0 ;  /* 0x0000000000007941 */ /* 0x000fea0003800000 */
.L_x_313:
        /* <DEDUP_REMOVED lines=10> */
.L_x_316:
[----:B------:R-:W-:Y:S05]  /*bea0*/  BSYNC B0 ;  /* 0x0000000000007941 */ /* 0x000fea0003800000 */
.L_x_315:
        /* <DEDUP_REMOVED lines=12> */
.L_x_318:
[----:B------:R-:W-:Y:S05]  /*bf70*/  BSYNC B0 ;  /* 0x0000000000007941 */ /* 0x000fea0003800000 */
.L_x_317:
        /* <DEDUP_REMOVED lines=13> */
.L_x_320:
[----:B------:R-:W-:Y:S05]  /*c050*/  BSYNC B0 ;  /* 0x0000000000007941 */ /* 0x000fea0003800000 */
.L_x_319:
        /* <DEDUP_REMOVED lines=10> */
.L_x_322:
[----:B------:R-:W-:Y:S05]  /*c100*/  BSYNC B0 ;  /* 0x0000000000007941 */ /* 0x000fea0003800000 */
.L_x_321:
        /* <DEDUP_REMOVED lines=10> */
.L_x_324:
[----:B------:R-:W-:Y:S05]  /*c1b0*/  BSYNC B0 ;  /* 0x0000000000007941 */ /* 0x000fea0003800000 */
.L_x_323:
        /* <DEDUP_REMOVED lines=12> */
.L_x_326:
[----:B------:R-:W-:Y:S05]  /*c280*/  BSYNC B0 ;  /* 0x0000000000007941 */ /* 0x000fea0003800000 */
.L_x_325:
        /* <DEDUP_REMOVED lines=13> */
.L_x_328:
[----:B------:R-:W-:Y:S05]  /*c360*/  BSYNC B0 ;  /* 0x0000000000007941 */ /* 0x000fea0003800000 */
.L_x_327:
        /* <DEDUP_REMOVED lines=10> */
.L_x_330:
[----:B------:R-:W-:Y:S05]  /*c410*/  BSYNC B0 ;  /* 0x0000000000007941 */ /* 0x000fea0003800000 */
.L_x_329:
        /* <DEDUP_REMOVED lines=10> */
.L_x_332:
[----:B------:R-:W-:Y:S05]  /*c4c0*/  BSYNC B0 ;  /* 0x0000000000007941 */ /* 0x000fea0003800000 */
.L_x_331:
        /* <DEDUP_REMOVED lines=12> */
.L_x_334:
[----:B------:R-:W-:Y:S05]  /*c590*/  BSYNC B0 ;  /* 0x0000000000007941 */ /* 0x000fea0003800000 */
.L_x_333:
        /* <DEDUP_REMOVED lines=13> */
.L_x_336:
[----:B------:R-:W-:Y:S05]  /*c670*/  BSYNC B0 ;  /* 0x0000000000007941 */ /* 0x000fea0003800000 */
.L_x_335:
        /* <DEDUP_REMOVED lines=10> */
.L_x_338:
[----:B------:R-:W-:Y:S05]  /*c720*/  BSYNC B0 ;  /* 0x0000000000007941 */ /* 0x000fea0003800000 */
.L_x_337:
        /* <DEDUP_REMOVED lines=10> */
.L_x_340:
[----:B------:R-:W-:Y:S05]  /*c7d0*/  BSYNC B0 ;  /* 0x0000000000007941 */ /* 0x000fea0003800000 */
.L_x_339:
[----:B-----5:R-:W-:Y:S01]  /*c7e0*/  IMAD.U32 R3, R217, 0x10000, RZ ;  /* 0x00010000d9037824 */ /* 0x020fe200078e00ff */
[----:B------:R-:W-:Y:S01]  /*c7f0*/  IADD3 R8, R4, UR25, R216 ;  /* 0x0000001904087c10 */ /* 0x000fe2000fffe0d8 */
[----:B------:R-:W-:Y:S01]  /*c800*/  @P4 IMAD.MOV.U32 R9, RZ, RZ, R21 ;  /* 0x000000ffff094224 */ /* 0x000fe200078e0015 */
[----:B------:R-:W-:Y:S01]  /*c810*/  BSSY B0, `(.L_x_341) ;  /* 0x0000009000007945 */ /* 0x000fe20003800000 */
        /* <DEDUP_REMOVED lines=8> */
.L_x_342:
[----:B------:R-:W-:Y:S05]  /*c8a0*/  BSYNC B0 ;  /* 0x0000000000007941 */ /* 0x000fea0003800000 */
.L_x_341:
[----:B-----5:R-:W-:Y:S01]  /*c8b0*/  IMAD.U32 R3, R217, 0x10000, RZ ;  /* 0x00010000d9037824 */ /* 0x020fe200078e00ff */
[----:B------:R-:W-:Y:S01]  /*c8c0*/  BSSY B0, `(.L_x_343) ;  /* 0x000000b000007945 */ /* 0x000fe20003800000 */
[----:B------:R-:W-:Y:S02]  /*c8d0*/  @P4 IMAD.MOV.U32 R9, RZ, RZ, R21 ;  /* 0x000000ffff094224 */ /* 0x000fe400078e0015 */
[----:B------:R-:W-:-:S04]  /*c8e0*/  FMUL R8, R3, UR17 ;  /* 0x0000001103087c20 */ /* 0x000fc80008400000 */
[----:B------:R-:W-:-:S05]  /*c8f0*/  FFMA R8, R123, UR16, R8 ;  /* 0x000000107b087c23 */ /* 0x000fca0008000008 */
[----:B------:R-:W-:Y:S02]  /*c900*/  F2FP.BF16.F32.PACK_AB R3, RZ, R8 ;  /* 0x00000008ff03723e */ /* 0x000fe400000010ff */
[----:B------:R-:W-:-:S05]  /*c910*/  IADD3 R8, R4, UR25, R216 ;  /* 0x0000001904087c10 */ /* 0x000fca000fffe0d8 */
[----:B------:R0:W-:Y:S01]  /*c920*/  @P4 STG.E.U16 desc[UR12][R8.64+0x82], R3 ;  /* 0x0000820308004986 */ /* 0x0001e2000c10150c */
[----:B------:R-:W-:-:S04]  /*c930*/  LOP3.LUT P4, RZ, R2, 0x2000, RZ, 0xc0, !PT ;  /* 0x0000200002ff7812 */ /* 0x000fc8000788c0ff */
[----:B------:R-:W-:-:S13]  /*c940*/  ISETP.GT.AND P4, PT, R0, 0x80, P4 ;  /* 0x000000800000780c */ /* 0x000fda0002784270 */
[----:B0-----:R-:W-:Y:S05]  /*c950*/  @!P4 BRA `(.L_x_344) ;  /* 0x000000000004c947 */ /* 0x001fea0003800000 */
[----:B------:R0:W5:Y:S02]  /*c960*/  LDG.E.LTC128B.U16 R217, desc[UR12][R220.64+0x90] ;  /* 0x0000900cdcd97981 */ /* 0x000164000c1e1520 */
.L_x_344:
[----:B------:R-:W-:Y:S05]  /*c970*/  BSYNC B0 ;  /* 0x0000000000007941 */ /* 0x000fea0003800000 */
.L_x_343:
        /* <DEDUP_REMOVED lines=10> */
.L_x_346:
[----:B------:R-:W-:Y:S05]  /*ca20*/  BSYNC B0 ;  /* 0x0000000000007941 */ /* 0x000fea0003800000 */
.L_x_345:
        /* <DEDUP_REMOVED lines=10> */
.L_x_348:
[----:B------:R-:W-:Y:S05]  /*cad0*/  BSYNC B0 ;  /* 0x0000000000007941 */ /* 0x000fea0003800000 */
.L_x_347:
        /* <DEDUP_REMOVED lines=12> */
.L_x_350:
[----:B------:R-:W-:Y:S05]  /*cba0*/  BSYNC B0 ;  /* 0x0000000000007941 */ /* 0x000fea0003800000 */
.L_x_349:
        /* <DEDUP_REMOVED lines=12> */
.L_x_352:
[----:B------:R-:W-:Y:S05]  /*cc70*/  BSYNC B0 ;  /* 0x0000000000007941 */ /* 0x000fea0003800000 */
.L_x_351:
        /* <DEDUP_REMOVED lines=10> */
.L_x_354:
[----:B------:R-:W-:Y:S05]  /*cd20*/  BSYNC B0 ;  /* 0x0000000000007941 */ /* 0x000fea0003800000 */
.L_x_353:
        /* <DEDUP_REMOVED lines=10> */
.L_x_356:
[----:B------:R-:W-:Y:S05]  /*cdd0*/  BSYNC B0 ;  /* 0x0000000000007941 */ /* 0x000fea0003800000 */
.L_x_355:
        /* <DEDUP_REMOVED lines=12> */
.L_x_358:
[----:B------:R-:W-:Y:S05]  /*cea0*/  BSYNC B0 ;  /* 0x0000000000007941 */ /* 0x000fea0003800000 */
.L_x_357:
        /* <DEDUP_REMOVED lines=12> */
.L_x_360:
[----:B------:R-:W-:Y:S05]  /*cf70*/  BSYNC B0 ;  /* 0x0000000000007941 */ /* 0x000fea0003800000 */
.L_x_359:
        /* <DEDUP_REMOVED lines=10> */
.L_x_362:
[----:B------:R-:W-:Y:S05]  /*d020*/  BSYNC B0 ;  /* 0x0000000000007941 */ /* 0x000fea0003800000 */
.L_x_361:
        /* <DEDUP_REMOVED lines=10> */
.L_x_364:
[----:B------:R-:W-:Y:S05]  /*d0d0*/  BSYNC B0 ;  /* 0x0000000000007941 */ /* 0x000fea0003800000 */
.L_x_363:
        /* <DEDUP_REMOVED lines=12> */
.L_x_366:
[----:B------:R-:W-:Y:S05]  /*d1a0*/  BSYNC B0 ;  /* 0x0000000000007941 */ /* 0x000fea0003800000 */
.L_x_365:
        /* <DEDUP_REMOVED lines=12> */
.L_x_368:
[----:B------:R-:W-:Y:S05]  /*d270*/  BSYNC B0 ;  /* 0x0000000000007941 */ /* 0x000fea0003800000 */
.L_x_367:
        /* <DEDUP_REMOVED lines=10> */
.L_x_370:
[----:B------:R-:W-:Y:S05]  /*d320*/  BSYNC B0 ;  /* 0x0000000000007941 */ /* 0x000fea0003800000 */
.L_x_369:
        /* <DEDUP_REMOVED lines=10> */
.L_x_372:
[----:B------:R-:W-:Y:S05]  /*d3d0*/  BSYNC B0 ;  /* 0x0000000000007941 */ /* 0x000fea0003800000 */
.L_x_371:
        /* <DEDUP_REMOVED lines=12> */
.L_x_374:
[----:B------:R-:W-:Y:S05]  /*d4a0*/  BSYNC B0 ;  /* 0x0000000000007941 */ /* 0x000fea0003800000 */
.L_x_373:
        /* <DEDUP_REMOVED lines=12> */
.L_x_376:
[----:B------:R-:W-:Y:S05]  /*d570*/  BSYNC B0 ;  /* 0x0000000000007941 */ /* 0x000fea0003800000 */
.L_x_375:
        /* <DEDUP_REMOVED lines=9> */
.L_x_378:
[----:B------:R-:W-:Y:S05]  /*d610*/  BSYNC B0 ;  /* 0x0000000000007941 */ /* 0x000fea0003800000 */
.L_x_377:
        /* <DEDUP_REMOVED lines=10> */
.L_x_380:
[----:B------:R-:W-:Y:S05]  /*d6c0*/  BSYNC B0 ;  /* 0x0000000000007941 */ /* 0x000fea0003800000 */
.L_x_379:
        /* <DEDUP_REMOVED lines=8> */
[----:B------:R-:W-:-:S13]  /*d750*/  ISETP.GT.AND P4, PT, R0, 0x88, P6 ;  /* 0x000000880000780c */ /* 0x000fda0003784270 */
[----:B0-----:R-:W-:Y:S05]  /*d760*/  @!P4 BRA `(.L_x_382) ;  /* 0x000000000004c947 */ /* 0x001fea0003800000 */
[----:B------:R0:W5:Y:S02]  /*d770*/  LDG.E.LTC128B.U16 R217, desc[UR12][R18.64+0xd2] ;  /* 0x0000d20c12d97981 */ /* 0x000164000c1e1520 */
.L_x_382:
[----:B------:R-:W-:Y:S05]  /*d780*/  BSYNC B0 ;  /* 0x0000000000007941 */ /* 0x000fea0003800000 */
.L_x_381:
        /* <DEDUP_REMOVED lines=8> */
[----:B------:R-:W-:-:S13]  /*d810*/  ISETP.GT.AND P4, PT, R0, 0x80, P3 ;  /* 0x000000800000780c */ /* 0x000fda0001f84270 */
[----:B0-----:R-:W-:Y:S05]  /*d820*/  @!P4 BRA `(.L_x_384) ;  /* 0x000000000004c947 */ /* 0x001fea0003800000 */
[----:B------:R0:W5:Y:S02]  /*d830*/  LDG.E.LTC128B.U16 R217, desc[UR12][R220.64+0xe0] ;  /* 0x0000e00cdcd97981 */ /* 0x000164000c1e1520 */
.L_x_384:
[----:B------:R-:W-:Y:S05]  /*d840*/  BSYNC B0 ;  /* 0x0000000000007941 */ /* 0x000fea0003800000 */
.L_x_383:
        /* <DEDUP_REMOVED lines=9> */
.L_x_386:
[----:B------:R-:W-:Y:S05]  /*d8e0*/  BSYNC B0 ;  /* 0x0000000000007941 */ /* 0x000fea0003800000 */
.L_x_385:
        /* <DEDUP_REMOVED lines=9> */
.L_x_388:
[----:B------:R-:W-:Y:S05]  /*d980*/  BSYNC B0 ;  /* 0x0000000000007941 */ /* 0x000fea0003800000 */
.L_x_387:
        /* <DEDUP_REMOVED lines=11> */
.L_x_390:
[----:B------:R-:W-:Y:S05]  /*da40*/  BSYNC B0 ;  /* 0x0000000000007941 */ /* 0x000fea0003800000 */
.L_x_389:
        /* <DEDUP_REMOVED lines=11> */
.L_x_392:
[----:B------:R-:W-:Y:S05]  /*db00*/  BSYNC B0 ;  /* 0x0000000000007941 */ /* 0x000fea0003800000 */
.L_x_391:
        /* <DEDUP_REMOVED lines=9> */
.L_x_394:
[----:B------:R-:W-:Y:S05]  /*dba0*/  BSYNC B0 ;  /* 0x0000000000007941 */ /* 0x000fea0003800000 */
.L_x_393:
        /* <DEDUP_REMOVED lines=9> */
.L_x_396:
[----:B------:R-:W-:Y:S05]  /*dc40*/  BSYNC B0 ;  /* 0x0000000000007941 */ /* 0x000fea0003800000 */
.L_x_395:
        /* <DEDUP_REMOVED lines=11> */
.L_x_398:
[----:B------:R-:W-:Y:S05]  /*dd00*/  BSYNC B0 ;  /* 0x0000000000007941 */ /* 0x000fea0003800000 */
.L_x_397:
[----:B-----5:R-:W-:Y:S01]  /*dd10*/  IMAD.U32 R3, R217, 0x10000, RZ ;  /* 0x00010000d9037824 */ /* 0x020fe200078e00ff */
[----:B------:R-:W-:-:S03]  /*dd20*/  IADD3 R20, R4, UR25, R216 ;  /* 0x0000001904147c10 */ /* 0x000fc6000fffe0d8 */
[----:B------:R-:W-:-:S04]  /*dd30*/  FMUL R6, R3, UR17 ;  /* 0x0000001103067c20 */ /* 0x000fc80008400000 */
[----:B------:R-:W-:-:S05]  /*dd40*/  FFMA R6, R151, UR16, R6 ;  /* 0x0000001097067c23 */ /* 0x000fca0008000006 */
[----:B------:R-:W-:-:S05]  /*dd50*/  F2FP.BF16.F32.PACK_AB R6, RZ, R6 ;  /* 0x00000006ff06723e */ /* 0x000fca00000010ff */
[----:B------:R1:W-:Y:S01]  /*dd60*/  @P4 STG.E.U16 desc[UR12][R20.64+0xf2], R6 ;  /* 0x0000f20614004986 */ /* 0x0003e2000c10150c */
[----:B------:R-:W-:-:S13]  /*dd70*/  ISETP.GT.AND P4, PT, R0, 0xc0, P5 ;  /* 0x000000c00000780c */ /* 0x000fda0002f84270 */
[----:B------:R-:W2:Y:S01]  /*dd80*/  @P4 LDG.E.LTC128B.U16 R217, desc[UR12][R228.64] ;  /* 0x0000000ce4d94981 */ /* 0x000ea2000c1e1520 */
[----:B------:R-:W-:Y:S01]  /*dd90*/  IMAD.U32 R7, RZ, RZ, UR18 ;  /* 0x00000012ff077e24 */ /* 0x000fe2000f8e00ff */
[----:B------:R-:W-:Y:S01]  /*dda0*/  UIMAD UR9, UR19, 0x180, URZ ;  /* 0x00000180130978a4 */ /* 0x000fe2000f8e023f */
[----:B------:R-:W-:Y:S02]  /*ddb0*/  BSSY B0, `(.L_x_399) ;  /* 0x000000d000007945 */ /* 0x000fe40003800000 */
[----:B------:R-:W-:-:S04]  /*ddc0*/  IMAD.WIDE.U32 R4, R7, 0x180, R4 ;  /* 0x0000018007047825 */ /* 0x000fc800078e0004 */
[----:B------:R-:W-:Y:S02]  /*ddd0*/  VIADD R7, R5, UR9 ;  /* 0x0000000905077c36 */ /* 0x000fe40008000000 */
[----:B-1----:R-:W-:Y:S02]  /*dde0*/  @P4 IMAD.MOV.U32 R6, RZ, RZ, R4 ;  /* 0x000000ffff064224 */ /* 0x002fe400078e0004 */
        /* <DEDUP_REMOVED lines=9> */
.L_x_400:
[----:B------:R-:W-:Y:S05]  /*de80*/  BSYNC B0 ;  /* 0x0000000000007941 */ /* 0x000fea0003800000 */
.L_x_399:
[----:B-----5:R-:W-:Y:S01]  /*de90*/  IMAD.U32 R3, R217, 0x10000, RZ ;  /* 0x00010000d9037824 */ /* 0x020fe200078e00ff */
[----:B------:R-:W-:Y:S01]  /*dea0*/  ISETP.GT.AND P5, PT, R0, 0xc8, P5 ;  /* 0x000000c80000780c */ /* 0x000fe20002fa4270 */
[----:B------:R-:W-:Y:S01]  /*deb0*/  @P4 IMAD.MOV.U32 R12, RZ, RZ, R4 ;  /* 0x000000ffff0c4224 */ /* 0x000fe200078e0004 */
[----:B------:R-:W-:Y:S01]  /*dec0*/  BSSY B0, `(.L_x_401) ;  /* 0x000000e000007945 */ /* 0x000fe20003800000 */
[----:B------:R-:W-:Y:S01]  /*ded0*/  FMUL R6, R3, UR17 ;  /* 0x0000001103067c20 */ /* 0x000fe20008400000 */
[----:B------:R-:W-:Y:S02]  /*dee0*/  @P4 IMAD.MOV.U32 R13, RZ, RZ, R7 ;  /* 0x000000ffff0d4224 */ /* 0x000fe400078e0007 */
[----:B------:R-:W-:Y:S02]  /*def0*/  VIADD R9, R5, UR9 ;  /* 0x0000000905097c36 */ /* 0x000fe40008000000 */
[----:B------:R-:W-:-:S05]  /*df00*/  FFMA R6, R25, UR16, R6 ;  /* 0x0000001019067c23 */ /* 0x000fca0008000006 */
[----:B------:R-:W-:-:S04]  /*df10*/  F2FP.BF16.F32.PACK_AB R6, RZ, R6 ;  /* 0x00000006ff06723e */ /* 0x000fc800000010ff */
[----:B------:R-:W-:-:S05]  /*df20*/  PRMT R3, R6, 0x7610, R3 ;  /* 0x0000761006037816 */ /* 0x000fca0000000003 */
[----:B------:R2:W-:Y:S01]  /*df30*/  @P4 STG.E.U16 desc[UR12][R12.64+0x2], R3 ;  /* 0x000002030c004986 */ /* 0x0005e2000c10150c */
[----:B------:R-:W-:-:S04]  /*df40*/  IADD3 R10, P4, R4, UR25, RZ ;  /* 0x00000019040a7c10 */ /* 0x000fc8000ff9e0ff */
[----:B------:R-:W-:Y:S02]  /*df50*/  IADD3.X R11, R7, UR8, RZ, P4, !PT ;  /* 0x00000008070b7c10 */ /* 0x000fe4000a7fe4ff */
[----:B------:R-:W-:-:S04]  /*df60*/  IADD3 R6, P4, R4, UR25, RZ ;  /* 0x0000001904067c10 */ /* 0x000fc8000ff9e0ff */
[----:B------:R-:W-:Y:S01]  /*df70*/  IADD3.X R7, R9, UR8, RZ, P4, !PT ;  /* 0x0000000809077c10 */ /* 0x000fe2000a7fe4ff */
[----:B--2---:R-:W-:Y:S08]  /*df80*/  @!P5 BRA `(.L_x_402) ;  /* 0x000000000004d947 */ /* 0x004ff00003800000 */
[----:B------:R2:W5:Y:S02]  /*df90*/  LDG.E.LTC128B.U16 R217, desc[UR12][R14.64] ;  /* 0x0000000c0ed97981 */ /* 0x000564000c1e1520 */
.L_x_402:
[----:B------:R-:W-:Y:S05]  /*dfa0*/  BSYNC B0 ;  /* 0x0000000000007941 */ /* 0x000fea0003800000 */
.L_x_401:
[----:B-----5:R-:W-:Y:S01]  /*dfb0*/  IMAD.U32 R3, R217, 0x10000, RZ ;  /* 0x00010000d9037824 */ /* 0x020fe200078e00ff */
[----:B------:R-:W-:Y:S01]  /*dfc0*/  LOP3.LUT P4, RZ, R2, 0x2, RZ, 0xc0, !PT ;  /* 0x0000000202ff7812 */ /* 0x000fe2000788c0ff */
[----:B------:R-:W-:Y:S02]  /*dfd0*/  BSSY B0, `(.L_x_403) ;  /* 0x0000008000007945 */ /* 0x000fe40003800000 */
[----:B------:R-:W-:Y:S01]  /*dfe0*/  FMUL R3, R3, UR17 ;  /* 0x0000001103037c20 */ /* 0x000fe20008400000 */
[----:B------:R-:W-:-:S03]  /*dff0*/  ISETP.GT.AND P4, PT, R0, 0xc8, P4 ;  /* 0x000000c80000780c */ /* 0x000fc60002784270 */
[----:B------:R-:W-:-:S05]  /*e000*/  FFMA R3, R26, UR16, R3 ;  /* 0x000000101a037c23 */ /* 0x000fca0008000003 */
[----:B------:R-:W-:-:S05]  /*e010*/  F2FP.BF16.F32.PACK_AB R3, RZ, R3 ;  /* 0x00000003ff03723e */ /* 0x000fca00000010ff */
[----:B------:R0:W-:Y:S01]  /*e020*/  @P5 STG.E.U16 desc[UR12][R10.64], R3 ;  /* 0x000000030a005986 */ /* 0x0001e2000c10150c */
[----:B------:R-:W-:Y:S05]  /*e030*/  @!P4 BRA `(.L_x_404) ;  /* 0x000000000004c947 */ /* 0x000fea0003800000 */
[----:B------:R0:W5:Y:S02]  /*e040*/  LDG.E.LTC128B.U16 R217, desc[UR12][R22.64+0x2] ;  /* 0x0000020c16d97981 */ /* 0x000164000c1e1520 */
.L_x_404:
[----:B------:R-:W-:Y:S05]  /*e050*/  BSYNC B0 ;  /* 0x0000000000007941 */ /* 0x000fea0003800000 */
.L_x_403:
[----:B0----5:R-:W-:Y:S01]  /*e060*/  IMAD.U32 R3, R217, 0x10000, RZ ;  /* 0x00010000d9037824 */ /* 0x021fe200078e00ff */
[----:B------:R-:W-:Y:S01]  /*e070*/  LOP3.LUT P5, RZ, R2, 0x4, RZ, 0xc0, !PT ;  /* 0x0000000402ff7812 */ /* 0x000fe200078ac0ff */
[----:B------:R-:W-:Y:S02]  /*e080*/  BSSY B0, `(.L_x_405) ;  /* 0x0000009000007945 */ /* 0x000fe40003800000 */
[----:B------:R-:W-:-:S04]  /*e090*/  FMUL R10, R3, UR17 ;  /* 0x00000011030a7c20 */ /* 0x000fc80008400000 */
[----:B------:R-:W-:-:S05]  /*e0a0*/  FFMA R10, R27, UR16, R10 ;  /* 0x000000101b0a7c23 */ /* 0x000fca000800000a */
[----:B------:R-:W-:Y:S01]  /*e0b0*/  F2FP.BF16.F32.PACK_AB R3, RZ, R10 ;  /* 0x0000000aff03723e */ /* 0x000fe200000010ff */
[----:B------:R-:W-:-:S05]  /*e0c0*/  VIADD R10, R4, UR25 ;  /* 0x00000019040a7c36 */ /* 0x000fca0008000000 */
[----:B------:R0:W-:Y:S01]  /*e0d0*/  @P4 STG.E.U16 desc[UR12][R10.64+0x2], R3 ;  /* 0x000002030a004986 */ /* 0x0001e2000c10150c */
[----:B------:R-:W-:-:S13]  /*e0e0*/  ISETP.GT.AND P4, PT, R0, 0xc0, P5 ;  /* 0x000000c00000780c */ /* 0x000fda0002f84270 */
[----:B0-----:R-:W-:Y:S05]  /*e0f0*/  @!P4 BRA `(.L_x_406) ;  /* 0x000000000004c947 */ /* 0x001fea0003800000 */
[----:B------:R0:W5:Y:S02]  /*e100*/  LDG.E.LTC128B.U16 R217, desc[UR12][R222.64+0x10] ;  /* 0x0000100cded97981 */ /* 0x000164000c1e1520 */
.L_x_406:
[----:B------:R-:W-:Y:S05]  /*e110*/  BSYNC B0 ;  /* 0x0000000000007941 */ /* 0x000fea0003800000 */
.L_x_405:
[----:B-----5:R-:W-:Y:S01]  /*e120*/  IMAD.U32 R3, R217, 0x10000, RZ ;  /* 0x00010000d9037824 */ /* 0x020fe200078e00ff */
[----:B------:R-:W-:Y:S01]  /*e130*/  LOP3.LUT P5, RZ, R2, 0x8, RZ, 0xc0, !PT ;  /* 0x0000000802ff7812 */ /* 0x000fe200078ac0ff */
        /* <DEDUP_REMOVED lines=9> */
.L_x_408:
[----:B------:R-:W-:Y:S05]  /*e1d0*/  BSYNC B0 ;  /* 0x0000000000007941 */ /* 0x000fea0003800000 */
.L_x_407:
        /* <DEDUP_REMOVED lines=13> */
.L_x_410:
[----:B------:R-:W-:Y:S05]  /*e2b0*/  BSYNC B0 ;  /* 0x0000000000007941 */ /* 0x000fea0003800000 */
.L_x_409:
        /* <DEDUP_REMOVED lines=9> */
.L_x_412:
[----:B------:R-:W-:Y:S05]  /*e350*/  BSYNC B0 ;  /* 0x0000000000007941 */ /* 0x000fea0003800000 */
.L_x_411:
[----:B-----5:R-:W-:Y:S01]  /*e360*/  IMAD.U32 R3, R217, 0x10000, RZ ;  /* 0x00010000d9037824 */ /* 0x020fe200078e00ff */
[----:B------:R-:W-:Y:S01]  /*e370*/  LOP3.LUT P5, RZ, R2, 0x10, RZ, 0xc0, !PT ;  /* 0x0000001002ff7812 */ /* 0x000fe200078ac0ff */
[----:B------:R-:W-:Y:S01]  /*e380*/  @P4 IMAD.MOV.U32 R11, RZ, RZ, R7 ;  /* 0x000000ffff0b4224 */ /* 0x000fe200078e0007 */
[----:B------:R-:W-:Y:S01]  /*e390*/  BSSY B0, `(.L_x_413) ;  /* 0x0000009000007945 */ /* 0x000fe20003800000 */
        /* <DEDUP_REMOVED lines=8> */
.L_x_414:
[----:B------:R-:W-:Y:S05]  /*e420*/  BSYNC B0 ;  /* 0x0000000000007941 */ /* 0x000fea0003800000 */
.L_x_413:
[----:B-----5:R-:W-:Y:S01]  /*e430*/  IMAD.U32 R3, R217, 0x10000, RZ ;  /* 0x00010000d9037824 */ /* 0x020fe200078e00ff */
[----:B------:R-:W-:Y:S01]  /*e440*/  LOP3.LUT P5, RZ, R2, 0x400000, RZ, 0xc0, !PT ;  /* 0x0040000002ff7812 */ /* 0x000fe200078ac0ff */
[----:B------:R-:W-:Y:S01]  /*e450*/  @P4 IMAD.MOV.U32 R10, RZ, RZ, R4 ;  /* 0x000000ffff0a4224 */ /* 0x000fe200078e0004 */
[----:B------:R-:W-:Y:S01]  /*e460*/  BSSY B0, `(.L_x_415) ;  /* 0x0000009000007945 */ /* 0x000fe20003800000 */
        /* <DEDUP_REMOVED lines=8> */
.L_x_416:
[----:B------:R-:W-:Y:S05]  /*e4f0*/  BSYNC B0 ;  /* 0x0000000000007941 */ /* 0x000fea0003800000 */
.L_x_415:
        /* <DEDUP_REMOVED lines=13> */
.L_x_418:
[----:B------:R-:W-:Y:S05]  /*e5d0*/  BSYNC B0 ;  /* 0x0000000000007941 */ /* 0x000fea0003800000 */
.L_x_417:
[----:B-----5:R-:W-:Y:S01]  /*e5e0*/  IMAD.U32 R3, R217, 0x10000, RZ ;  /* 0x00010000d9037824 */ /* 0x020fe200078e00ff */
[----:B------:R-:W-:Y:S01]  /*e5f0*/  BSSY B0, `(.L_x_419) ;  /* 0x000000a000007945 */ /* 0x000fe20003800000 */
[----:B------:R-:W-:Y:S02]  /*e600*/  VIADD R10, R4, UR25 ;  /* 0x00000019040a7c36 */ /* 0x000fe40008000000 */
        /* <DEDUP_REMOVED lines=8> */
.L_x_420:
[----:B------:R-:W-:Y:S05]  /*e690*/  BSYNC B0 ;  /* 0x0000000000007941 */ /* 0x000fea0003800000 */
.L_x_419:
        /* <DEDUP_REMOVED lines=12> */
.L_x_422:
[----:B------:R-:W-:Y:S05]  /*e760*/  BSYNC B0 ;  /* 0x0000000000007941 */ /* 0x000fea0003800000 */
.L_x_421:
        /* <DEDUP_REMOVED lines=12> */
.L_x_424:
[----:B------:R-:W-:Y:S05]  /*e830*/  BSYNC B0 ;  /* 0x0000000000007941 */ /* 0x000fea0003800000 */
.L_x_423:
        /* <DEDUP_REMOVED lines=13> */
.L_x_426:
[----:B------:R-:W-:Y:S05]  /*e910*/  BSYNC B0 ;  /* 0x0000000000007941 */ /* 0x000fea0003800000 */
.L_x_425:
        /* <DEDUP_REMOVED lines=11> */
.L_x_428:
[----:B------:R-:W-:Y:S05]  /*e9d0*/  BSYNC B0 ;  /* 0x0000000000007941 */ /* 0x000fea0003800000 */
.L_x_427:
        /* <DEDUP_REMOVED lines=12> */
.L_x_430:
[----:B------:R-:W-:Y:S05]  /*eaa0*/  BSYNC B0 ;  /* 0x0000000000007941 */ /* 0x000fea0003800000 */
.L_x_429:
        /* <DEDUP_REMOVED lines=12> */
.L_x_432:
[----:B------:R-:W-:Y:S05]  /*eb70*/  BSYNC B0 ;  /* 0x0000000000007941 */ /* 0x000fea0003800000 */
.L_x_431:
        /* <DEDUP_REMOVED lines=13> */
.L_x_434:
[----:B------:R-:W-:Y:S05]  /*ec50*/  BSYNC B0 ;  /* 0x0000000000007941 */ /* 0x000fea0003800000 */
.L_x_433:
        /* <DEDUP_REMOVED lines=11> */
.L_x_436:
[----:B------:R-:W-:Y:S05]  /*ed10*/  BSYNC B0 ;  /* 0x0000000000007941 */ /* 0x000fea0003800000 */
.L_x_435:
        /* <DEDUP_REMOVED lines=12> */
.L_x_438:
[----:B------:R-:W-:Y:S05]  /*ede0*/  BSYNC B0 ;  /* 0x0000000000007941 */ /* 0x000fea0003800000 */
.L_x_437:
        /* <DEDUP_REMOVED lines=12> */
.L_x_440:
[----:B------:R-:W-:Y:S05]  /*eeb0*/  BSYNC B0 ;  /* 0x0000000000007941 */ /* 0x000fea0003800000 */
.L_x_439:
        /* <DEDUP_REMOVED lines=13> */
.L_x_442:
[----:B------:R-:W-:Y:S05]  /*ef90*/  BSYNC B0 ;  /* 0x0000000000007941 */ /* 0x000fea0003800000 */
.L_x_441:
        /* <DEDUP_REMOVED lines=11> */
.L_x_444:
[----:B------:R-:W-:Y:S05]  /*f050*/  BSYNC B0 ;  /* 0x0000000000007941 */ /* 0x000fea0003800000 */
.L_x_443:
        /* <DEDUP_REMOVED lines=12> */
.L_x_446:
[----:B------:R-:W-:Y:S05]  /*f120*/  BSYNC B0 ;  /* 0x0000000000007941 */ /* 0x000fea0003800000 */
.L_x_445:
        /* <DEDUP_REMOVED lines=12> */
.L_x_448:
[----:B------:R-:W-:Y:S05]  /*f1f0*/  BSYNC B0 ;  /* 0x0000000000007941 */ /* 0x000fea0003800000 */
.L_x_447:
        /* <DEDUP_REMOVED lines=13> */
.L_x_450:
[----:B------:R-:W-:Y:S05]  /*f2d0*/  BSYNC B0 ;  /* 0x0000000000007941 */ /* 0x000fea0003800000 */
.L_x_449:
        /* <DEDUP_REMOVED lines=11> */
.L_x_452:
[----:B------:R-:W-:Y:S05]  /*f390*/  BSYNC B0 ;  /* 0x0000000000007941 */ /* 0x000fea0003800000 */
.L_x_451:
        /* <DEDUP_REMOVED lines=12> */
.L_x_454:
[----:B------:R-:W-:Y:S05]  /*f460*/  BSYNC B0 ;  /* 0x0000000000007941 */ /* 0x000fea0003800000 */
.L_x_453:
        /* <DEDUP_REMOVED lines=12> */
.L_x_456:
[----:B------:R-:W-:Y:S05]  /*f530*/  BSYNC B0 ;  /* 0x0000000000007941 */ /* 0x000fea0003800000 */
.L_x_455:
        /* <DEDUP_REMOVED lines=13> */
.L_x_458:
[----:B------:R-:W-:Y:S05]  /*f610*/  BSYNC B0 ;  /* 0x0000000000007941 */ /* 0x000fea0003800000 */
.L_x_457:
        /* <DEDUP_REMOVED lines=11> */
.L_x_460:
[----:B------:R-:W-:Y:S05]  /*f6d0*/  BSYNC B0 ;  /* 0x0000000000007941 */ /* 0x000fea0003800000 */
.L_x_459:
        /* <DEDUP_REMOVED lines=12> */
.L_x_462:
[----:B------:R-:W-:Y:S05]  /*f7a0*/  BSYNC B0 ;  /* 0x0000000000007941 */ /* 0x000fea0003800000 */
.L_x_461:
        /* <DEDUP_REMOVED lines=12> */
.L_x_464:
[----:B------:R-:W-:Y:S05]  /*f870*/  BSYNC B0 ;  /* 0x0000000000007941 */ /* 0x000fea0003800000 */
.L_x_463:
        /* <DEDUP_REMOVED lines=13> */
.L_x_466:
[----:B------:R-:W-:Y:S05]  /*f950*/  BSYNC B0 ;  /* 0x0000000000007941 */ /* 0x000fea0003800000 */
.L_x_465:
        /* <DEDUP_REMOVED lines=11> */
.L_x_468:
[----:B------:R-:W-:Y:S05]  /*fa10*/  BSYNC B0 ;  /* 0x0000000000007941 */ /* 0x000fea0003800000 */
.L_x_467:
        /* <DEDUP_REMOVED lines=12> */
.L_x_470:
[----:B------:R-:W-:Y:S05]  /*fae0*/  BSYNC B0 ;  /* 0x0000000000007941 */ /* 0x000fea0003800000 */
.L_x_469:
        /* <DEDUP_REMOVED lines=12> */
.L_x_472:
[----:B------:R-:W-:Y:S05]  /*fbb0*/  BSYNC B0 ;  /* 0x0000000000007941 */ /* 0x000fea0003800000 */
.L_x_471:
        /* <DEDUP_REMOVED lines=13> */
.L_x_474:
[----:B------:R-:W-:Y:S05]  /*fc90*/  BSYNC B0 ;  /* 0x0000000000007941 */ /* 0x000fea0003800000 */
.L_x_473:
        /* <DEDUP_REMOVED lines=11> */
.L_x_476:
[----:B------:R-:W-:Y:S05]  /*fd50*/  BSYNC B0 ;  /* 0x0000000000007941 */ /* 0x000fea0003800000 */
.L_x_475:
        /* <DEDUP_REMOVED lines=12> */
.L_x_478:
[----:B------:R-:W-:Y:S05]  /*fe20*/  BSYNC B0 ;  /* 0x0000000000007941 */ /* 0x000fea0003800000 */
.L_x_477:
        /* <DEDUP_REMOVED lines=12> */
.L_x_480:
[----:B------:R-:W-:Y:S05]  /*fef0*/  BSYNC B0 ;  /* 0x0000000000007941 */ /* 0x000fea0003800000 */
.L_x_479:
        /* <DEDUP_REMOVED lines=13> */
.L_x_482:
[----:B------:R-:W-:Y:S05]  /*ffd0*/  BSYNC B0 ;  /* 0x0000000000007941 */ /* 0x000fea0003800000 */
.L_x_481:
        /* <DEDUP_REMOVED lines=11> */
.L_x_484:
[----:B------:R-:W-:Y:S05]  /*10090*/  BSYNC B0 ;  /* 0x0000000000007941 */ /* 0x000fea0003800000 */
.L_x_483:
        /* <DEDUP_REMOVED lines=12> */
.L_x_486:
[----:B------:R-:W-:Y:S05]  /*10160*/  BSYNC B0 ;  /* 0x0000000000007941 */ /* 0x000fea0003800000 */
.L_x_485:
        /* <DEDUP_REMOVED lines=12> */
.L_x_488:
[----:B------:R-:W-:Y:S05]  /*10230*/  BSYNC B0 ;  /* 0x0000000000007941 */ /* 0x000fea0003800000 */
.L_x_487:
        /* <DEDUP_REMOVED lines=13> */
.L_x_490:
[----:B------:R-:W-:Y:S05]  /*10310*/  BSYNC B0 ;  /* 0x0000000000007941 */ /* 0x000fea0003800000 */
.L_x_489:
        /* <DEDUP_REMOVED lines=11> */
.L_x_492:
[----:B------:R-:W-:Y:S05]  /*103d0*/  BSYNC B0 ;  /* 0x0000000000007941 */ /* 0x000fea0003800000 */
.L_x_491:
        /* <DEDUP_REMOVED lines=12> */
.L_x_494:
[----:B------:R-:W-:Y:S05]  /*104a0*/  BSYNC B0 ;  /* 0x0000000000007941 */ /* 0x000fea0003800000 */
.L_x_493:
        /* <DEDUP_REMOVED lines=12> */
.L_x_496:
[----:B------:R-:W-:Y:S05]  /*10570*/  BSYNC B0 ;  /* 0x0000000000007941 */ /* 0x000fea0003800000 */
.L_x_495:
        /* <DEDUP_REMOVED lines=13> */
.L_x_498:
[----:B------:R-:W-:Y:S05]  /*10650*/  BSYNC B0 ;  /* 0x0000000000007941 */ /* 0x000fea0003800000 */
.L_x_497:
        /* <DEDUP_REMOVED lines=11> */
.L_x_500:
[----:B------:R-:W-:Y:S05]  /*10710*/  BSYNC B0 ;  /* 0x0000000000007941 */ /* 0x000fea0003800000 */
.L_x_499:
[----:B------:R-:W-:Y:S01]  /*10720*/  LOP3.LUT P5, RZ, R2, 0x20, RZ, 0xc0, !PT ;  /* 0x0000002002ff7812 */ /* 0x000fe200078ac0ff */
[----:B-----5:R-:W-:Y:S01]  /*10730*/  IMAD.U32 R2, R217, 0x10000, RZ ;  /* 0x00010000d9027824 */ /* 0x020fe200078e00ff */
[----:B------:R-:W-:Y:S03]  /*10740*/  BSSY B0, `(.L_x_501) ;  /* 0x000000b000007945 */ /* 0x000fe60003800000 */
[----:B------:R-:W-:-:S04]  /*10750*/  FMUL R2, R2, UR17 ;  /* 0x0000001102027c20 */ /* 0x000fc80008400000 */
[----:B------:R-:W-:-:S05]  /*10760*/  FFMA R2, R75, UR16, R2 ;  /* 0x000000104b027c23 */ /* 0x000fca0008000002 */
[----:B------:R-:W-:Y:S01]  /*10770*/  F2FP.BF16.F32.PACK_AB R3, RZ, R2 ;  /* 0x00000002ff03723e */ /* 0x000fe200000010ff */
[----:B------:R-:W-:-:S03]  /*10780*/  VIADD R2, R4, UR25 ;  /* 0x0000001904027c36 */ /* 0x000fc60008000000 */
[----:B------:R-:W-:Y:S01]  /*10790*/  PRMT R10, R3, 0x7610, R10 ;  /* 0x00007610030a7816 */ /* 0x000fe2000000000a */
[----:B------:R-:W-:-:S05]  /*107a0*/  @P4 IMAD.MOV.U32 R3, RZ, RZ, R7 ;  /* 0x000000ffff034224 */ /* 0x000fca00078e0007 */
[----:B------:R0:W-:Y:S01]  /*107b0*/  @P4 STG.E.U16 desc[UR12][R2.64+0xc2], R10 ;  /* 0x0000c20a02004986 */ /* 0x0001e2000c10150c */
[----:B------:R-:W-:-:S13]  /*107c0*/  ISETP.GT.AND P4, PT, R0, 0xc0, P5 ;  /* 0x000000c00000780c */ /* 0x000fda0002f84270 */
[----:B0-----:R-:W-:Y:S05]  /*107d0*/  @!P4 BRA `(.L_x_502) ;  /* 0x000000000004c947 */ /* 0x001fea0003800000 */
[----:B------:R0:W5:Y:S02]  /*107e0*/  LDG.E.LTC128B.U16 R217, desc[UR12][R222.64+0xd0] ;  /* 0x0000d00cded97981 */ /* 0x000164000c1e1520 */
.L_x_502:
[----:B------:R-:W-:Y:S05]  /*107f0*/  BSYNC B0 ;  /* 0x0000000000007941 */ /* 0x000fea0003800000 */
.L_x_501:
[----:B-----5:R-:W-:Y:S01]  /*10800*/  IMAD.U32 R2, R217, 0x10000, RZ ;  /* 0x00010000d9027824 */ /* 0x020fe200078e00ff */
[----:B------:R-:W-:Y:S03]  /*10810*/  BSSY B0, `(.L_x_503) ;  /* 0x000000b000007945 */ /* 0x000fe60003800000 */
[----:B------:R-:W-:Y:S01]  /*10820*/  FMUL R3, R2, UR17 ;  /* 0x0000001102037c20 */ /* 0x000fe20008400000 */
[----:B------:R-:W-:-:S03]  /*10830*/  @P4 IMAD.MOV.U32 R2, RZ, RZ, R4 ;  /* 0x000000ffff024224 */ /* 0x000fc600078e0004 */
        /* <DEDUP_REMOVED lines=8> */
.L_x_504:
[----:B------:R-:W-:Y:S05]  /*108c0*/  BSYNC B0 ;  /* 0x0000000000007941 */ /* 0x000fea0003800000 */
.L_x_503:
[----:B-----5:R-:W-:Y:S01]  /*108d0*/  IMAD.U32 R2, R217, 0x10000, RZ ;  /* 0x00010000d9027824 */ /* 0x020fe200078e00ff */
[----:B------:R-:W-:Y:S01]  /*108e0*/  ISETP.GT.AND P5, PT, R0, 0xc8, P5 ;  /* 0x000000c80000780c */ /* 0x000fe20002fa4270 */
[----:B------:R-:W-:Y:S01]  /*108f0*/  @P4 IMAD.MOV.U32 R3, RZ, RZ, R9 ;  /* 0x000000ffff034224 */ /* 0x000fe200078e0009 */
[----:B------:R-:W-:Y:S01]  /*10900*/  BSSY B0, `(.L_x_505) ;  /* 0x0000009000007945 */ /* 0x000fe20003800000 */
[----:B------:R-:W-:-:S04]  /*10910*/  FMUL R2, R2, UR17 ;  /* 0x0000001102027c20 */ /* 0x000fc80008400000 */
[----:B------:R-:W-:-:S05]  /*10920*/  FFMA R2, R77, UR16, R2 ;  /* 0x000000104d027c23 */ /* 0x000fca0008000002 */
[----:B------:R-:W-:-:S04]  /*10930*/  F2FP.BF16.F32.PACK_AB R2, RZ, R2 ;  /* 0x00000002ff02723e */ /* 0x000fc800000010ff */
[----:B------:R-:W-:Y:S01]  /*10940*/  PRMT R10, R2, 0x7610, R10 ;  /* 0x00007610020a7816 */ /* 0x000fe2000000000a */
[----:B------:R-:W-:-:S05]  /*10950*/  @P4 IMAD.MOV.U32 R2, RZ, RZ, R4 ;  /* 0x000000ffff024224 */ /* 0x000fca00078e0004 */
[----:B------:R0:W-:Y:S01]  /*10960*/  @P4 STG.E.U16 desc[UR12][R2.64+0xd2], R10 ;  /* 0x0000d20a02004986 */ /* 0x0001e2000c10150c */
[----:B------:R-:W-:Y:S05]  /*10970*/  @!P5 BRA `(.L_x_506) ;  /* 0x000000000004d947 */ /* 0x000fea0003800000 */
[----:B------:R0:W5:Y:S02]  /*10980*/  LDG.E.LTC128B.U16 R217, desc[UR12][R22.64+0xd0] ;  /* 0x0000d00c16d97981 */ /* 0x000164000c1e1520 */
.L_x_506:
[----:B------:R-:W-:Y:S05]  /*10990*/  BSYNC B0 ;  /* 0x0000000000007941 */ /* 0x000fea0003800000 */
.L_x_505:
[----:B0----5:R-:W-:Y:S01]  /*109a0*/  IMAD.U32 R2, R217, 0x10000, RZ ;  /* 0x00010000d9027824 */ /* 0x021fe200078e00ff */
[----:B------:R-:W-:Y:S01]  /*109b0*/  ISETP.GT.AND P4, PT, R0, 0xc8, P6 ;  /* 0x000000c80000780c */ /* 0x000fe20003784270 */
[----:B------:R-:W-:Y:S02]  /*109c0*/  BSSY B0, `(.L_x_507) ;  /* 0x000000a000007945 */ /* 0x000fe40003800000 */
[----:B------:R-:W-:Y:S01]  /*109d0*/  FMUL R3, R2, UR17 ;  /* 0x0000001102037c20 */ /* 0x000fe20008400000 */
[----:B------:R-:W-:-:S03]  /*109e0*/  VIADD R2, R4, UR25 ;  /* 0x0000001904027c36 */ /* 0x000fc60008000000 */
[----:B------:R-:W-:-:S05]  /*109f0*/  FFMA R3, R78, UR16, R3 ;  /* 0x000000104e037c23 */ /* 0x000fca0008000003 */
[----:B------:R-:W-:-:S04]  /*10a00*/  F2FP.BF16.F32.PACK_AB R3, RZ, R3 ;  /* 0x00000003ff03723e */ /* 0x000fc800000010ff */
[----:B------:R-:W-:Y:S01]  /*10a10*/  PRMT R10, R3, 0x7610, R10 ;  /* 0x00007610030a7816 */ /* 0x000fe2000000000a */
[----:B------:R-:W-:-:S05]  /*10a20*/  @P5 IMAD.MOV.U32 R3, RZ, RZ, R7 ;  /* 0x000000ffff035224 */ /* 0x000fca00078e0007 */
[----:B------:R0:W-:Y:S01]  /*10a30*/  @P5 STG.E.U16 desc[UR12][R2.64+0xd0], R10 ;  /* 0x0000d00a02005986 */ /* 0x0001e2000c10150c */
[----:B------:R-:W-:Y:S05]  /*10a40*/  @!P4 BRA `(.L_x_508) ;  /* 0x000000000004c947 */ /* 0x000fea0003800000 */
[----:B------:R0:W5:Y:S02]  /*10a50*/  LDG.E.LTC128B.U16 R217, desc[UR12][R22.64+0xd2] ;  /* 0x0000d20c16d97981 */ /* 0x000164000c1e1520 */
.L_x_508:
[----:B------:R-:W-:Y:S05]  /*10a60*/  BSYNC B0 ;  /* 0x0000000000007941 */ /* 0x000fea0003800000 */
.L_x_507:
[----:B0----5:R-:W-:Y:S01]  /*10a70*/  IMAD.U32 R2, R217, 0x10000, RZ ;  /* 0x00010000d9027824 */ /* 0x021fe200078e00ff */
[----:B------:R-:W-:Y:S01]  /*10a80*/  ISETP.GT.AND P5, PT, R0, 0xc0, P3 ;  /* 0x000000c00000780c */ /* 0x000fe20001fa4270 */
[----:B------:R-:W-:Y:S02]  /*10a90*/  BSSY B0, `(.L_x_509) ;  /* 0x000000a000007945 */ /* 0x000fe40003800000 */
[----:B------:R-:W-:-:S04]  /*10aa0*/  FMUL R2, R2, UR17 ;  /* 0x0000001102027c20 */ /* 0x000fc80008400000 */
[----:B------:R-:W-:-:S05]  /*10ab0*/  FFMA R2, R79, UR16, R2 ;  /* 0x000000104f027c23 */ /* 0x000fca0008000002 */
[----:B------:R-:W-:Y:S01]  /*10ac0*/  F2FP.BF16.F32.PACK_AB R3, RZ, R2 ;  /* 0x00000002ff03723e */ /* 0x000fe200000010ff */
[----:B------:R-:W-:-:S03]  /*10ad0*/  VIADD R2, R4, UR25 ;  /* 0x0000001904027c36 */ /* 0x000fc60008000000 */
[----:B------:R-:W-:Y:S01]  /*10ae0*/  PRMT R10, R3, 0x7610, R10 ;  /* 0x00007610030a7816 */ /* 0x000fe2000000000a */
[----:B------:R-:W-:-:S05]  /*10af0*/  @P4 IMAD.MOV.U32 R3, RZ, RZ, R7 ;  /* 0x000000ffff034224 */ /* 0x000fca00078e0007 */
[----:B------:R0:W-:Y:S01]  /*10b00*/  @P4 STG.E.U16 desc[UR12][R2.64+0xd2], R10 ;  /* 0x0000d20a02004986 */ /* 0x0001e2000c10150c */
[----:B------:R-:W-:Y:S05]  /*10b10*/  @!P5 BRA `(.L_x_510) ;  /* 0x000000000004d947 */ /* 0x000fea0003800000 */
[----:B------:R0:W5:Y:S02]  /*10b20*/  LDG.E.LTC128B.U16 R217, desc[UR12][R222.64+0xe0] ;  /* 0x0000e00cded97981 */ /* 0x000164000c1e1520 */
.L_x_510:
[----:B------:R-:W-:Y:S05]  /*10b30*/  BSYNC B0 ;  /* 0x0000000000007941 */ /* 0x000fea0003800000 */
.L_x_509:
[----:B0----5:R-:W-:Y:S01]  /*10b40*/  IMAD.U32 R2, R217, 0x10000, RZ ;  /* 0x00010000d9027824 */ /* 0x021fe200078e00ff */
[----:B------:R-:W-:Y:S01]  /*10b50*/  ISETP.GT.AND P4, PT, R0, 0xc0, P2 ;  /* 0x000000c00000780c */ /* 0x000fe20001784270 */
[----:B------:R-:W-:Y:S02]  /*10b60*/  BSSY B0, `(.L_x_511) ;  /* 0x000000a000007945 */ /* 0x000fe40003800000 */
[----:B------:R-:W-:Y:S01]  /*10b70*/  FMUL R3, R2, UR17 ;  /* 0x0000001102037c20 */ /* 0x000fe20008400000 */
[----:B------:R-:W-:-:S03]  /*10b80*/  @P5 IMAD.MOV.U32 R2, RZ, RZ, R4 ;  /* 0x000000ffff025224 */ /* 0x000fc600078e0004 */
[----:B------:R-:W-:-:S05]  /*10b90*/  FFMA R3, R80, UR16, R3 ;  /* 0x0000001050037c23 */ /* 0x000fca0008000003 */
[----:B------:R-:W-:-:S04]  /*10ba0*/  F2FP.BF16.F32.PACK_AB R3, RZ, R3 ;  /* 0x00000003ff03723e */ /* 0x000fc800000010ff */
[----:B------:R-:W-:Y:S01]  /*10bb0*/  PRMT R10, R3, 0x7610, R10 ;  /* 0x00007610030a7816 */ /* 0x000fe2000000000a */
[----:B------:R-:W-:-:S05]  /*10bc0*/  @P5 IMAD.MOV.U32 R3, RZ, RZ, R9 ;  /* 0x000000ffff035224 */ /* 0x000fca00078e0009 */
[----:B------:R0:W-:Y:S01]  /*10bd0*/  @P5 STG.E.U16 desc[UR12][R2.64+0xe0], R10 ;  /* 0x0000e00a02005986 */ /* 0x0001e2000c10150c */
[----:B------:R-:W-:Y:S05]  /*10be0*/  @!P4 BRA `(.L_x_512) ;  /* 0x000000000004c947 */ /* 0x000fea0003800000 */
[----:B------:R0:W5:Y:S02]  /*10bf0*/  LDG.E.LTC128B.U16 R217, desc[UR12][R222.64+0xe2] ;  /* 0x0000e20cded97981 */ /* 0x000164000c1e1520 */
.L_x_512:
[----:B------:R-:W-:Y:S05]  /*10c00*/  BSYNC B0 ;  /* 0x0000000000007941 */ /* 0x000fea0003800000 */
.L_x_511:
[----:B0----5:R-:W-:Y:S01]  /*10c10*/  IMAD.U32 R2, R217, 0x10000, RZ ;  /* 0x00010000d9027824 */ /* 0x021fe200078e00ff */
        /* <DEDUP_REMOVED lines=11> */
.L_x_514:
[----:B------:R-:W-:Y:S05]  /*10cd0*/  BSYNC B0 ;  /* 0x0000000000007941 */ /* 0x000fea0003800000 */
.L_x_513:
        /* <DEDUP_REMOVED lines=12> */
.L_x_516:
[----:B------:R-:W-:Y:S05]  /*10da0*/  BSYNC B0 ;  /* 0x0000000000007941 */ /* 0x000fea0003800000 */
.L_x_515:
        /* <DEDUP_REMOVED lines=12> */
.L_x_518:
[----:B------:R-:W-:Y:S05]  /*10e70*/  BSYNC B0 ;  /* 0x0000000000007941 */ /* 0x000fea0003800000 */
.L_x_517:
        /* <DEDUP_REMOVED lines=12> */
.L_x_520:
[----:B------:R-:W-:Y:S05]  /*10f40*/  BSYNC B0 ;  /* 0x0000000000007941 */ /* 0x000fea0003800000 */
.L_x_519:
[----:B0----5:R-:W-:Y:S01]  /*10f50*/  IMAD.U32 R2, R217, 0x10000, RZ ;  /* 0x00010000d9027824 */ /* 0x021fe200078e00ff */
[----:B------:R-:W-:Y:S01]  /*10f60*/  ISETP.GT.AND P1, PT, R0, 0xc8, P1 ;  /* 0x000000c80000780c */ /* 0x000fe20000f24270 */
[----:B------:R-:W-:Y:S01]  /*10f70*/  @P2 IMAD.MOV.U32 R8, RZ, RZ, R4 ;  /* 0x000000ffff082224 */ /* 0x000fe200078e0004 */
[----:B------:R-:W-:Y:S01]  /*10f80*/  BSSY B0, `(.L_x_521) ;  /* 0x0000007000007945 */ /* 0x000fe20003800000 */
[----:B------:R-:W-:-:S04]  /*10f90*/  FMUL R2, R2, UR17 ;  /* 0x0000001102027c20 */ /* 0x000fc80008400000 */
[----:B------:R-:W-:-:S05]  /*10fa0*/  FFMA R2, R85, UR16, R2 ;  /* 0x0000001055027c23 */ /* 0x000fca0008000002 */
[----:B------:R-:W-:-:S05]  /*10fb0*/  F2FP.BF16.F32.PACK_AB R2, RZ, R2 ;  /* 0x00000002ff02723e */ /* 0x000fca00000010ff */
[----:B------:R0:W-:Y:S01]  /*10fc0*/  @P2 STG.E.U16 desc[UR12][R8.64+0xf2], R2 ;  /* 0x0000f20208002986 */ /* 0x0001e2000c10150c */
[----:B------:R-:W-:Y:S05]  /*10fd0*/  @!P1 BRA `(.L_x_522) ;  /* 0x0000000000049947 */ /* 0x000fea0003800000 */
[----:B------:R0:W5:Y:S02]  /*10fe0*/  LDG.E.LTC128B.U16 R217, desc[UR12][R22.64+0xf0] ;  /* 0x0000f00c16d97981 */ /* 0x000164000c1e1520 */
.L_x_522:
[----:B------:R-:W-:Y:S05]  /*10ff0*/  BSYNC B0 ;  /* 0x0000000000007941 */ /* 0x000fea0003800000 */
.L_x_521:
        /* <DEDUP_REMOVED lines=12> */
.L_x_524:
[----:B------:R-:W-:Y:S05]  /*110c0*/  BSYNC B0 ;  /* 0x0000000000007941 */ /* 0x000fea0003800000 */
.L_x_523:
[----:B-----5:R-:W-:Y:S02]  /*110d0*/  IMAD.U32 R217, R217, 0x10000, RZ ;  /* 0x00010000d9d97824 */ /* 0x020fe400078e00ff */
[----:B------:R-:W-:Y:S02]  /*110e0*/  VIADD R4, R4, UR25 ;  /* 0x0000001904047c36 */ /* 0x000fe40008000000 */
[----:B0-----:R-:W-:-:S04]  /*110f0*/  FMUL R0, R217, UR17 ;  /* 0x00000011d9007c20 */ /* 0x001fc80008400000 */
[----:B------:R-:W-:Y:S01]  /*11100*/  FFMA R0, R87, UR16, R0 ;  /* 0x0000001057007c23 */ /* 0x000fe20008000000 */
[----:B------:R-:W-:Y:S06]  /*11110*/  @!P0 EXIT ;  /* 0x000000000000894d */ /* 0x000fec0003800000 */
[----:B------:R-:W-:Y:S01]  /*11120*/  F2FP.BF16.F32.PACK_AB R0, RZ, R0 ;  /* 0x00000000ff00723e */ /* 0x000fe200000010ff */
[----:B------:R-:W-:-:S05]  /*11130*/  IMAD.MOV.U32 R5, RZ, RZ, R7 ;  /* 0x000000ffff057224 */ /* 0x000fca00078e0007 */
[----:B------:R-:W-:Y:S01]  /*11140*/  STG.E.U16 desc[UR12][R4.64+0xf2], R0 ;  /* 0x0000f20004007986 */ /* 0x000fe2000c10150c */
[----:B------:R-:W-:Y:S05]  /*11150*/  EXIT ;  /* 0x000000000000794d */ /* 0x000fea0003800000 */
.L_x_22:
[----:B------:R-:W2:Y:S01]  /*11160*/  LDL.LU R8, [R1+0xc] ;  /* 0x00000c0001087983 */ /* 0x000ea20000300800 */
[----:B------:R-:W-:-:S03]  /*11170*/  ULDC.64 UR4, c[0x0][0x5c8] ;  /* 0x0001720000047ab9 */ /* 0x000fc60000000a00 */
[----:B------:R-:W3:Y:S04]  /*11180*/  LDL.LU R9, [R1+0x18] ;  /* 0x0000180001097983 */ /* 0x000ee80000300800 */
[----:B------:R-:W4:Y:S04]  /*11190*/  LDL.LU R11, [R1+0x20] ;  /* 0x00002000010b7983 */ /* 0x000f280000300800 */
[----:B------:R-:W5:Y:S04]  /*111a0*/  LDL.LU R12, [R1+0x38] ;  /* 0x00003800010c7983 */ /* 0x000f680000300800 */
        /* <DEDUP_REMOVED lines=36> */
[----:B------:R-:W5:Y:S01]  /*113f0*/  LDL.LU R216, [R1+0xdc] ;  /* 0x0000dc0001d87983 */ /* 0x000f620000300800 */
[----:B------:R-:W-:-:S03]  /*11400*/  LEA R4, P1, R6, UR4, 0x1 ;  /* 0x0000000406047c11 */ /* 0x000fc6000f8208ff */
[----:B------:R-:W5:Y:S04]  /*11410*/  LDL.LU R23, [R1+0xe0] ;  /* 0x0000e00001177983 */ /* 0x000f680000300800 */
[----:B------:R-:W5:Y:S04]  /*11420*/  LDL.LU R22, [R1+0xe4] ;  /* 0x0000e40001167983 */ /* 0x000f680000300800 */
[----:B------:R-:W5:Y:S04]  /*11430*/  LDL.LU R21, [R1+0xe8] ;  /* 0x0000e80001157983 */ /* 0x000f680000300800 */
[----:B------:R-:W5:Y:S01]  /*11440*/  LDL.LU R20, [R1+0xec] ;  /* 0x0000ec0001147983 */ /* 0x000f620000300800 */
[----:B------:R-:W-:-:S03]  /*11450*/  LEA.HI.X R5, R6, UR5, R2, 0x1, P1 ;  /* 0x0000000506057c11 */ /* 0x000fc600088f0c02 */
[----:B------:R-:W5:Y:S04]  /*11460*/  LDL.LU R19, [R1+0xf0] ;  /* 0x0000f00001137983 */ /* 0x000f680000300800 */
[----:B------:R-:W5:Y:S04]  /*11470*/  LDL.LU R18, [R1+0xf4] ;  /* 0x0000f40001127983 */ /* 0x000f680000300800 */
[----:B------:R-:W5:Y:S04]  /*11480*/  LDL.LU R17, [R1+0xf8] ;  /* 0x0000f80001117983 */ /* 0x000f680000300800 */
[----:B------:R-:W5:Y:S04]  /*11490*/  LDL.LU R16, [R1+0xfc] ;  /* 0x0000fc0001107983 */ /* 0x000f680000300800 */
[----:B------:R-:W3:Y:S04]  /*114a0*/  LDL.LU R2, [R1+0x4] ;  /* 0x0000040001027983 */ /* 0x000ee80000300800 */
[----:B------:R-:W4:Y:S04]  /*114b0*/  LDL.LU R6, [R1] ;  /* 0x0000000001067983 */ /* 0x000f280000300800 */
[----:B------:R-:W5:Y:S01]  /*114c0*/  LDL.LU R7, [R1+0x8] ;  /* 0x0000080001077983 */ /* 0x000f620000300800 */
[----:B------:R-:W-:Y:S01]  /*114d0*/  ISETP.GT.AND P2, PT, R3, 0x1, PT ;  /* 0x000000010300780c */ /* 0x000fe20003f44270 */
[----:B------:R-:W-:-:S02]  /*114e0*/  USHF.L.U32 UR5, UR8, 0x1, URZ ;  /* 0x0000000108057899 */ /* 0x000fc4000800063f */
[----:B------:R-:W-:Y:S01]  /*114f0*/  USHF.L.U64.HI UR4, UR8, 0x1, UR9 ;  /* 0x0000000108047899 */ /* 0x000fe20008010209 */
[----:B------:R-:W-:Y:S01]  /*11500*/  ISETP.GT.AND P1, PT, R0, RZ, P2 ;  /* 0x000000ff0000720c */ /* 0x000fe20001724270 */
[----:B--2---:R-:W-:-:S05]  /*11510*/  FMUL R8, R8, UR16 ;  /* 0x0000001008087c20 */ /* 0x004fca0008400000 */
[----:B------:R-:W-:Y:S01]  /*11520*/  F2FP.BF16.F32.PACK_AB R8, RZ, R8 ;  /* 0x00000008ff08723e */ /* 0x000fe200000010ff */
[----:B---3--:R-:W-:Y:S01]  /*11530*/  FMUL R2, R2, UR16 ;  /* 0x0000001002027c20 */ /* 0x008fe20008400000 */
[----:B----4-:R-:W-:-:S04]  /*11540*/  FMUL R6, R6, UR16 ;  /* 0x0000001006067c20 */ /* 0x010fc80008400000 */
[----:B------:R-:W-:Y:S01]  /*11550*/  F2FP.BF16.F32.PACK_AB R2, RZ, R2 ;  /* 0x00000002ff02723e */ /* 0x000fe200000010ff */
[----:B-----5:R-:W-:Y:S01]  /*11560*/  FMUL R7, R7, UR16 ;  /* 0x0000001007077c20 */ /* 0x020fe20008400000 */
[----:B------:R-:W-:-:S03]  /*11570*/  F2FP.BF16.F32.PACK_AB R6, RZ, R6 ;  /* 0x00000006ff06723e */ /* 0x000fc600000010ff */
[----:B------:R1:W-:Y:S01]  /*11580*/  @P1 STG.E.U16 desc[UR12][R4.64+0x2], R2 ;  /* 0x0000020204001986 */ /* 0x0003e2000c10150c */
[----:B------:R-:W-:Y:S02]  /*11590*/  ISETP.GT.AND P1, PT, R0, 0x8, P5 ;  /* 0x000000080000780c */ /* 0x000fe40002f24270 */
[----:B------:R-:W-:Y:S01]  /*115a0*/  F2FP.BF16.F32.PACK_AB R7, RZ, R7 ;  /* 0x00000007ff07723e */ /* 0x000fe200000010ff */
[----:B------:R2:W-:Y:S03]  /*115b0*/  @P0 STG.E.U16 desc[UR12][R4.64], R6 ;  /* 0x0000000604000986 */ /* 0x0005e6000c10150c */
[----:B-1----:R-:W-:Y:S02]  /*115c0*/  PRMT R2, R7, 0x7610, R2 ;  /* 0x0000761007027816 */ /* 0x002fe40000000002 */
[----:B--2---:R-:W-:-:S04]  /*115d0*/  IADD3 R6, P0, R4, UR5, RZ ;  /* 0x0000000504067c10 */ /* 0x004fc8000ff1e0ff */
[----:B------:R-:W-:-:S05]  /*115e0*/  IADD3.X R7, R5, UR4, RZ, P0, !PT ;  /* 0x0000000405077c10 */ /* 0x000fca00087fe4ff */
[----:B------:R1:W-:Y:S04]  /*115f0*/  @P1 STG.E.U16 desc[UR12][R6.64], R2 ;  /* 0x0000000206001986 */ /* 0x0003e8000c10150c */
[----:B-1----:R-:W2:Y:S01]  /*11600*/  LDL.LU R2, [R1+0x10] ;  /* 0x0000100001027983 */ /* 0x002ea20000300800 */
[----:B------:R-:W-:Y:S01]  /*11610*/  ISETP.GT.AND P0, PT, R0, 0x8, P2 ;  /* 0x000000080000780c */ /* 0x000fe20001704270 */
[----:B------:R-:W-:-:S12]  /*11620*/  FMUL R9, R9, UR16 ;  /* 0x0000001009097c20 */ /* 0x000fd80008400000 */
[----:B------:R1:W-:Y:S04]  /*11630*/  @P0 STG.E.U16 desc[UR12][R6.64+0x2], R8 ;  /* 0x0000020806000986 */ /* 0x0003e8000c10150c */
[----:B-1----:R-:W3:Y:S01]  /*11640*/  LDL.LU R8, [R1+0x14] ;  /* 0x0000140001087983 */ /* 0x002ee20000300800 */
[C---:B------:R-:W-:Y:S02]  /*11650*/  ISETP.GT.AND P2, PT, R3.reuse, 0x8, PT ;  /* 0x000000080300780c */ /* 0x040fe40003f44270 */
[----:B------:R-:W-:Y:S02]  /*11660*/  ISETP.GT.AND P3, PT, R3, 0x9, PT ;  /* 0x000000090300780c */ /* 0x000fe40003f64270 */
[C---:B------:R-:W-:Y:S02]  /*11670*/  ISETP.GT.AND P0, PT, R0.reuse, RZ, P2 ;  /* 0x000000ff0000720c */ /* 0x040fe40001704270 */
[----:B------:R-:W-:-:S02]  /*11680*/  ISETP.GT.AND P1, PT, R0, RZ, P3 ;  /* 0x000000ff0000720c */ /* 0x000fc40001f24270 */
[----:B------:R-:W-:Y:S01]  /*11690*/  ISETP.GT.AND P2, PT, R0, 0x8, P2 ;  /* 0x000000080000780c */ /* 0x000fe20001744270 */
[----:B--2---:R-:W-:-:S05]  /*116a0*/  FMUL R2, R2, UR16 ;  /* 0x0000001002027c20 */ /* 0x004fca0008400000 */
[----:B------:R-:W-:-:S04]  /*116b0*/  F2FP.BF16.F32.PACK_AB R2, RZ, R2 ;  /* 0x00000002ff02723e */ /* 0x000fc800000010ff */
[----:B------:R-:W-:Y:S02]  /*116c0*/  PRMT R10, R2, 0x7610, R10 ;  /* 0x00007610020a7816 */ /* 0x000fe4000000000a */
[----:B------:R-:W-:Y:S02]  /*116d0*/  F2FP.BF16.F32.PACK_AB R2, RZ, R9 ;  /* 0x00000009ff02723e */ /* 0x000fe400000010ff */
[----:B------:R-:W2:Y:S04]  /*116e0*/  LDL.LU R9, [R1+0x1c] ;  /* 0x00001c0001097983 */ /* 0x000ea80000300800 */
[----:B------:R1:W-:Y:S01]  /*116f0*/  @P0 STG.E.U16 desc[UR12][R4.64+0x10], R10 ;  /* 0x0000100a04000986 */ /* 0x0003e2000c10150c */
[----:B---3--:R-:W-:Y:S01]  /*11700*/  FMUL R8, R8, UR16 ;  /* 0x0000001008087c20 */ /* 0x008fe20008400000 */
[----:B------:R-:W-:-:S04]  /*11710*/  ISETP.GT.AND P0, PT, R0, 0x8, P3 ;  /* 0x000000080000780c */ /* 0x000fc80001f04270 */
[----:B------:R-:W-:-:S05]  /*11720*/  F2FP.BF16.F32.PACK_AB R8, RZ, R8 ;  /* 0x00000008ff08723e */ /* 0x000fca00000010ff */
[----:B------:R3:W-:Y:S04]  /*11730*/  @P1 STG.E.U16 desc[UR12][R4.64+0x12], R8 ;  /* 0x0000120804001986 */ /* 0x0007e8000c10150c */
[----:B------:R2:W-:Y:S01]  /*11740*/  @P2 STG.E.U16 desc[UR12][R6.64+0x10], R2 ;  /* 0x0000100206002986 */ /* 0x0005e2000c10150c */
[----:B------:R-:W-:Y:S01]  /*11750*/  ISETP.GT.AND P3, PT, R3, 0x10, PT ;  /* 0x000000100300780c */ /* 0x000fe20003f64270 */
[----:B------:R-:W-:Y:S01]  /*11760*/  USHF.L.U32 UR7, UR14, 0x1, URZ ;  /* 0x000000010e077899 */ /* 0x000fe2000800063f */
[----:B-1----:R-:W-:Y:S01]  /*11770*/  IMAD.U32 R10, RZ, RZ, UR5 ;  /* 0x00000005ff0a7e24 */ /* 0x002fe2000f8e00ff */
[----:B------:R-:W-:Y:S02]  /*11780*/  USHF.L.U32 UR22, UR18, 0x8, URZ ;  /* 0x0000000812167899 */ /* 0x000fe4000800063f */
[----:B------:R-:W-:-:S02]  /*11790*/  USHF.L.U64.HI UR6, UR14, 0x1, UR21 ;  /* 0x000000010e067899 */ /* 0x000fc40008010215 */
[----:B------:R-:W-:Y:S02]  /*117a0*/  USHF.L.U64.HI UR10, UR18, 0x8, UR19 ;  /* 0x00000008120a7899 */ /* 0x000fe40008010213 */
[----:B---3--:R-:W-:Y:S02]  /*117b0*/  IMAD.U32 R8, RZ, RZ, UR22 ;  /* 0x00000016ff087e24 */ /* 0x008fe4000f8e00ff */
[----:B--2---:R-:W-:-:S05]  /*117c0*/  FMUL R2, R9, UR16 ;  /* 0x0000001009027c20 */ /* 0x004fca0008400000 */
[----:B------:R-:W-:-:S05]  /*117d0*/  F2FP.BF16.F32.PACK_AB R2, RZ, R2 ;  /* 0x00000002ff02723e */ /* 0x000fca00000010ff */
[----:B------:R1:W-:Y:S01]  /*117e0*/  @P0 STG.E.U16 desc[UR12][R6.64+0x12], R2 ;  /* 0x0000120206000986 */ /* 0x0003e2000c10150c */
[----:B------:R-:W-:Y:S01]  /*117f0*/  ISETP.GT.AND P0, PT, R0, RZ, P3 ;  /* 0x000000ff0000720c */ /* 0x000fe20001f04270 */
[----:B-1----:R-:W-:-:S05]  /*11800*/  FMUL R2, R11, UR16 ;  /* 0x000000100b027c20 */ /* 0x002fca0008400000 */
[----:B------:R-:W-:-:S07]  /*11810*/  F2FP.BF16.F32.PACK_AB R2, RZ, R2 ;  /* 0x00000002ff02723e */ /* 0x000fce00000010ff */
[----:B------:R1:W-:Y:S01]  /*11820*/  @P0 STG.E.U16 desc[UR12][R4.64+0x20], R2 ;  /* 0x0000200204000986 */ /* 0x0003e2000c10150c */
[----:B------:R-:W-:Y:S01]  /*11830*/  IADD3 R10, P0, P1, R10, UR7, R4 ;  /* 0x000000070a0a7c10 */ /* 0x000fe2000f91e004 */
[----:B-1----:R-:W-:-:S05]  /*11840*/  IMAD.U32 R2, RZ, RZ, UR4 ;  /* 0x00000004ff027e24 */ /* 0x002fca000f8e00ff */
[----:B------:R-:W-:Y:S01]  /*11850*/  IADD3.X R11, R2, UR6, R5, P0, P1 ;  /* 0x00000006020b7c10 */ /* 0x000fe200087e2405 */
[----:B------:R-:W-:Y:S01]  /*11860*/  IMAD.U32 R2, RZ, RZ, UR10 ;  /* 0x0000000aff027e24 */ /* 0x000fe2000f8e00ff */
[----:B------:R-:W-:-:S04]  /*11870*/  IADD3 R8, P0, P1, R4, UR5, R8 ;  /* 0x0000000504087c10 */ /* 0x000fc8000f91e008 */
[----:B------:R-:W-:Y:S02]  /*11880*/  IADD3.X R9, R5, UR4, R2, P0, P1 ;  /* 0x0000000405097c10 */ /* 0x000fe400087e2402 */
[----:B------:R-:W2:Y:S01]  /*11890*/  LDL.LU R2, [R1+0x24] ;  /* 0x0000240001027983 */ /* 0x000ea20000300800 */
[----:B------:R-:W-:-:S04]  /*118a0*/  ISETP.GT.AND P2, PT, R3, 0x11, PT ;  /* 0x000000110300780c */ /* 0x000fc80003f44270 */
[----:B------:R-:W-:Y:S01]  /*118b0*/  ISETP.GT.AND P0, PT, R0, RZ, P2 ;  /* 0x000000ff0000720c */ /* 0x000fe20001704270 */
[----:B--2---:R-:W-:-:S05]  /*118c0*/  FMUL R2, R2, UR16 ;  /* 0x0000001002027c20 */ /* 0x004fca0008400000 */
[----:B------:R-:W-:-:S07]  /*118d0*/  F2FP.BF16.F32.PACK_AB R2, RZ, R2 ;  /* 0x00000002ff02723e */ /* 0x000fce00000010ff */
[----:B------:R1:W-:Y:S04]  /*118e0*/  @P0 STG.E.U16 desc[UR12][R4.64+0x22], R2 ;  /* 0x0000220204000986 */ /* 0x0003e8000c10150c */
[----:B-1----:R-:W2:Y:S01]  /*118f0*/  LDL.LU R2, [R1+0x28] ;  /* 0x0000280001027983 */ /* 0x002ea20000300800 */
[----:B------:R-:W-:Y:S01]  /*11900*/  ISETP.GT.AND P0, PT, R0, 0x8, P3 ;  /* 0x000000080000780c */ /* 0x000fe20001f04270 */
        /* <DEDUP_REMOVED lines=9> */
[----:B------:R-:W-:-:S04]  /*119a0*/  ISETP.GT.AND P2, PT, R3, 0x18, PT ;  /* 0x000000180300780c */ /* 0x000fc80003f44270 */
[----:B------:R-:W-:Y:S01]  /*119b0*/  ISETP.GT.AND P0, PT, R0, RZ, P2 ;  /* 0x000000ff0000720c */ /* 0x000fe20001704270 */
[----:B--2---:R-:W-:-:S05]  /*119c0*/  FMUL R2, R2, UR16 ;  /* 0x0000001002027c20 */ /* 0x004fca0008400000 */
[----:B------:R-:W-:-:S07]  /*119d0*/  F2FP.BF16.F32.PACK_AB R2, RZ, R2 ;  /* 0x00000002ff02723e */ /* 0x000fce00000010ff */
[----:B------:R1:W-:Y:S04]  /*119e0*/  @P0 STG.E.U16 desc[UR12][R4.64+0x30], R2 ;  /* 0x0000300204000986 */ /* 0x0003e8000c10150c */
[----:B-1----:R-:W2:Y:S01]  /*119f0*/  LDL.LU R2, [R1+0x34] ;  /* 0x0000340001027983 */ /* 0x002ea20000300800 */
[----:B------:R-:W-:-:S04]  /*11a00*/  ISETP.GT.AND P1, PT, R3, 0x19, PT ;  /* 0x000000190300780c */ /* 0x000fc80003f24270 */
[----:B------:R-:W-:Y:S01]  /*11a10*/  ISETP.GT.AND P0, PT, R0, RZ, P1 ;  /* 0x000000ff0000720c */ /* 0x000fe20000f04270 */
[----:B------:R-:W-:Y:S01]  /*11a20*/  FMUL R12, R12, UR16 ;  /* 0x000000100c0c7c20 */ /* 0x000fe20008400000 */
[----:B--2---:R-:W-:-:S05]  /*11a30*/  FMUL R2, R2, UR16 ;  /* 0x0000001002027c20 */ /* 0x004fca0008400000 */
[----:B------:R-:W-:-:S06]  /*11a40*/  F2FP.BF16.F32.PACK_AB R2, RZ, R2 ;  /* 0x00000002ff02723e */ /* 0x000fcc00000010ff */
[----:B------:R1:W-:Y:S02]  /*11a50*/  @P0 STG.E.U16 desc[UR12][R4.64+0x32], R2 ;  /* 0x0000320204000986 */ /* 0x0003e4000c10150c */
[----:B-1----:R-:W-:Y:S02]  /*11a60*/  F2FP.BF16.F32.PACK_AB R2, RZ, R12 ;  /* 0x0000000cff02723e */ /* 0x002fe400000010ff */
[----:B------:R-:W2:Y:S01]  /*11a70*/  LDL.LU R12, [R1+0x3c] ;  /* 0x00003c00010c7983 */ /* 0x000ea20000300800 */
[----:B------:R-:W-:-:S13]  /*11a80*/  ISETP.GT.AND P0, PT, R0, 0x8, P2 ;  /* 0x000000080000780c */ /* 0x000fda0001704270 */
[----:B------:R1:W-:Y:S01]  /*11a90*/  @P0 STG.E.U16 desc[UR12][R6.64+0x30], R2 ;  /* 0x0000300206000986 */ /* 0x0003e2000c10150c */
[----:B--2---:R-:W-:-:S05]  /*11aa0*/  FMUL R12, R12, UR16 ;  /* 0x000000100c0c7c20 */ /* 0x004fca0008400000 */
[----:B------:R-:W-:-:S04]  /*11ab0*/  F2FP.BF16.F32.PACK_AB R12, RZ, R12 ;  /* 0x0000000cff0c723e */ /* 0x000fc800000010ff */
[----:B-1----:R-:W-:Y:S02]  /*11ac0*/  PRMT R2, R12, 0x7610, R2 ;  /* 0x000076100c027816 */ /* 0x002fe40000000002 */
[----:B------:R-:W2:Y:S01]  /*11ad0*/  LDL.LU R12, [R1+0x40] ;  /* 0x00004000010c7983 */ /* 0x000ea20000300800 */
[----:B------:R-:W-:-:S13]  /*11ae0*/  ISETP.GT.AND P0, PT, R0, 0x8, P1 ;  /* 0x000000080000780c */ /* 0x000fda0000f04270 */
[----:B------:R1:W-:Y:S04]  /*11af0*/  @P0 STG.E.U16 desc[UR12][R6.64+0x32], R2 ;  /* 0x0000320206000986 */ /* 0x0003e8000c10150c */
[----:B-1----:R-:W3:Y:S01]  /*11b00*/  LDL.LU R2, [R1+0x48] ;  /* 0x0000480001027983 */ /* 0x002ee20000300800 */
[----:B--2---:R-:W-:-:S05]  /*11b10*/  FMUL R12, R12, UR16 ;  /* 0x000000100c0c7c20 */ /* 0x004fca0008400000 */
[----:B------:R-:W-:-:S04]  /*11b20*/  F2FP.BF16.F32.PACK_AB R12, RZ, R12 ;  /* 0x0000000cff0c723e */ /* 0x000fc800000010ff */
[----:B------:R-:W-:Y:S02]  /*11b30*/  PRMT R13, R12, 0x7610, R13 ;  /* 0x000076100c0d7816 */ /* 0x000fe4000000000d */
[----:B------:R-:W2:Y:S01]  /*11b40*/  LDL.LU R12, [R1+0x44] ;  /* 0x00004400010c7983 */ /* 0x000ea20000300800 */
[----:B------:R-:W-:-:S04]  /*11b50*/  ISETP.GT.AND P2, PT, R3, 0x20, PT ;  /* 0x000000200300780c */ /* 0x000fc80003f44270 */
[----:B------:R-:W-:Y:S02]  /*11b60*/  ISETP.GT.AND P0, PT, R0, RZ, P2 ;  /* 0x000000ff0000720c */ /* 0x000fe40001704270 */
[----:B------:R-:W-:-:S11]  /*11b70*/  ISETP.GT.AND P1, PT, R3, 0x21, PT ;  /* 0x000000210300780c */ /* 0x000fd60003f24270 */
[----:B------:R1:W-:Y:S01]  /*11b80*/  @P0 STG.E.U16 desc[UR12][R4.64+0x40], R13 ;  /* 0x0000400d04000986 */ /* 0x0003e2000c10150c */
[----:B------:R-:W-:Y:S01]  /*11b90*/  ISETP.GT.AND P0, PT, R0, RZ, P1 ;  /* 0x000000ff0000720c */ /* 0x000fe20000f04270 */
[----:B---3--:R-:W-:-:S05]  /*11ba0*/  FMUL R2, R2, UR16 ;  /* 0x0000001002027c20 */ /* 0x008fca0008400000 */
[----:B------:R-:W-:-:S04]  /*11bb0*/  F2FP.BF16.F32.PACK_AB R2, RZ, R2 ;  /* 0x00000002ff02723e */ /* 0x000fc800000010ff */
[----:B------:R-:W-:Y:S01]  /*11bc0*/  PRMT R14, R2, 0x7610, R14 ;  /* 0x00007610020e7816 */ /* 0x000fe2000000000e */
[----:B------:R-:W-:-:S05]  /*11bd0*/  FMUL R2, R252, UR16 ;  /* 0x00000010fc027c20 */ /* 0x000fca0008400000 */
[----:B------:R-:W-:-:S04]  /*11be0*/  F2FP.BF16.F32.PACK_AB R2, RZ, R2 ;  /* 0x00000002ff02723e */ /* 0x000fc800000010ff */
[----:B-1----:R-:W-:Y:S01]  /*11bf0*/  PRMT R13, R2, 0x7610, R13 ;  /* 0x00007610020d7816 */ /* 0x002fe2000000000d */
[----:B------:R-:W-:-:S05]  /*11c00*/  FMUL R2, R251, UR16 ;  /* 0x00000010fb027c20 */ /* 0x000fca0008400000 */
[----:B------:R-:W-:Y:S01]  /*11c10*/  F2FP.BF16.F32.PACK_AB R2, RZ, R2 ;  /* 0x00000002ff02723e */ /* 0x000fe200000010ff */
[----:B--2---:R-:W-:-:S05]  /*11c20*/  FMUL R12, R12, UR16 ;  /* 0x000000100c0c7c20 */ /* 0x004fca0008400000 */
[----:B------:R-:W-:-:S05]  /*11c30*/  F2FP.BF16.F32.PACK_AB R12, RZ, R12 ;  /* 0x0000000cff0c723e */ /* 0x000fca00000010ff */
[----:B------:R1:W-:Y:S01]  /*11c40*/  @P0 STG.E.U16 desc[UR12][R4.64+0x42], R12 ;  /* 0x0000420c04000986 */ /* 0x0003e2000c10150c */
[----:B------:R-:W-:Y:S02]  /*11c50*/  ISETP.GT.AND P0, PT, R0, 0x8, P2 ;  /* 0x000000080000780c */ /* 0x000fe40001704270 */
[----:B------:R-:W-:-:S11]  /*11c60*/  ISETP.GT.AND P2, PT, R3, 0x28, PT ;  /* 0x000000280300780c */ /* 0x000fd60003f44270 */
[----:B------:R2:W-:Y:S01]  /*11c70*/  @P0 STG.E.U16 desc[UR12][R6.64+0x40], R14 ;  /* 0x0000400e06000986 */ /* 0x0005e2000c10150c */
[----:B------:R-:W-:Y:S02]  /*11c80*/  ISETP.GT.AND P0, PT, R0, 0x8, P1 ;  /* 0x000000080000780c */ /* 0x000fe40000f04270 */
[----:B-1----:R-:W-:-:S11]  /*11c90*/  PRMT R12, R2, 0x7610, R12 ;  /* 0x00007610020c7816 */ /* 0x002fd6000000000c */
[----:B------:R1:W-:Y:S01]  /*11ca0*/  @P0 STG.E.U16 desc[UR12][R6.64+0x42], R13 ;  /* 0x0000420d06000986 */ /* 0x0003e2000c10150c */
[----:B------:R-:W-:Y:S02]  /*11cb0*/  ISETP.GT.AND P0, PT, R0, RZ, P2 ;  /* 0x000000ff0000720c */ /* 0x000fe40001704270 */
[----:B------:R-:W-:Y:S01]  /*11cc0*/  ISETP.GT.AND P1, PT, R3, 0x29, PT ;  /* 0x000000290300780c */ /* 0x000fe20003f24270 */
[----:B------:R-:W-:-:S05]  /*11cd0*/  FMUL R2, R250, UR16 ;  /* 0x00000010fa027c20 */ /* 0x000fca0008400000 */
[----:B------:R-:W-:-:S05]  /*11ce0*/  F2FP.BF16.F32.PACK_AB R2, RZ, R2 ;  /* 0x00000002ff02723e */ /* 0x000fca00000010ff */
[----:B------:R3:W-:Y:S01]  /*11cf0*/  @P0 STG.E.U16 desc[UR12][R4.64+0x50], R12 ;  /* 0x0000500c04000986 */ /* 0x0007e2000c10150c */
[----:B------:R-:W-:Y:S02]  /*11d00*/  ISETP.GT.AND P0, PT, R0, RZ, P1 ;  /* 0x000000ff0000720c */ /* 0x000fe40000f04270 */
[----:B--2---:R-:W-:Y:S01]  /*11d10*/  PRMT R14, R2, 0x7610, R14 ;  /* 0x00007610020e7816 */ /* 0x004fe2000000000e */
[----:B------:R-:W-:-:S05]  /*11d20*/  FMUL R2, R249, UR16 ;  /* 0x00000010f9027c20 */ /* 0x000fca0008400000 */
[----:B------:R-:W-:-:S05]  /*11d30*/  F2FP.BF16.F32.PACK_AB R2, RZ, R2 ;  /* 0x00000002ff02723e */ /* 0x000fca00000010ff */
[----:B------:R2:W-:Y:S01]  /*11d40*/  @P0 STG.E.U16 desc[UR12][R4.64+0x52], R14 ;  /* 0x0000520e04000986 */ /* 0x0005e2000c10150c */
[----:B------:R-:W-:Y:S02]  /*11d50*/  ISETP.GT.AND P0, PT, R0, 0x8, P2 ;  /* 0x000000080000780c */ /* 0x000fe40001704270 */
[----:B-1----:R-:W-:Y:S01]  /*11d60*/  PRMT R13, R2, 0x7610, R13 ;  /* 0x00007610020d7816 */ /* 0x002fe2000000000d */
[----:B------:R-:W-:-:S05]  /*11d70*/  FMUL R2, R248, UR16 ;  /* 0x00000010f8027c20 */ /* 0x000fca0008400000 */
[----:B------:R-:W-:-:S05]  /*11d80*/  F2FP.BF16.F32.PACK_AB R2, RZ, R2 ;  /* 0x00000002ff02723e */ /* 0x000fca00000010ff */
[----:B------:R1:W-:Y:S01]  /*11d90*/  @P0 STG.E.U16 desc[UR12][R6.64+0x50], R13 ;  /* 0x0000500d06000986 */ /* 0x0003e2000c10150c */
[----:B------:R-:W-:Y:S02]  /*11da0*/  ISETP.GT.AND P0, PT, R0, 0x8, P1 ;  /* 0x000000080000780c */ /* 0x000fe40000f04270 */
[----:B---3--:R-:W-:Y:S02]  /*11db0*/  PRMT R12, R2, 0x7610, R12 ;  /* 0x00007610020c7816 */ /* 0x008fe4000000000c */
[----:B------:R-:W-:Y:S01]  /*11dc0*/  ISETP.GT.AND P2, PT, R3, 0x30, PT ;  /* 0x000000300300780c */ /* 0x000fe20003f44270 */
[----:B------:R-:W-:-:S08]  /*11dd0*/  FMUL R2, R247, UR16 ;  /* 0x00000010f7027c20 */ /* 0x000fd00008400000 */
[----:B------:R3:W-:Y:S01]  /*11de0*/  @P0 STG.E.U16 desc[UR12][R6.64+0x52], R12 ;  /* 0x0000520c06000986 */ /* 0x0007e2000c10150c */
[----:B------:R-:W-:Y:S02]  /*11df0*/  ISETP.GT.AND P0, PT, R0, RZ, P2 ;  /* 0x000000ff0000720c */ /* 0x000fe40001704270 */
[----:B------:R-:W-:Y:S02]  /*11e00*/  F2FP.BF16.F32.PACK_AB R2, RZ, R2 ;  /* 0x00000002ff02723e */ /* 0x000fe400000010ff */
[----:B------:R-:W-:Y:S02]  /*11e10*/  ISETP.GT.AND P1, PT, R3, 0x31, PT ;  /* 0x000000310300780c */ /* 0x000fe40003f24270 */
[----:B--2---:R-:W-:Y:S01]  /*11e20*/  PRMT R14, R2, 0x7610, R14 ;  /* 0x00007610020e7816 */ /* 0x004fe2000000000e */
[----:B------:R-:W-:-:S06]  /*11e30*/  FMUL R2, R246, UR16 ;  /* 0x00000010f6027c20 */ /* 0x000fcc0008400000 */
[----:B------:R2:W-:Y:S01]  /*11e40*/  @P0 STG.E.U16 desc[UR12][R4.64+0x60], R14 ;  /* 0x0000600e04000986 */ /* 0x0005e2000c10150c */
[----:B------:R-:W-:Y:S02]  /*11e50*/  ISETP.GT.AND P0, PT, R0, RZ, P1 ;  /* 0x000000ff0000720c */ /* 0x000fe40000f04270 */
[----:B------:R-:W-:-:S04]  /*11e60*/  F2FP.BF16.F32.PACK_AB R2, RZ, R2 ;  /* 0x00000002ff02723e */ /* 0x000fc800000010ff */
[----:B-1----:R-:W-:Y:S01]  /*11e70*/  PRMT R13, R2, 0x7610, R13 ;  /* 0x00007610020d7816 */ /* 0x002fe2000000000d */
[----:B------:R-:W-:-:S06]  /*11e80*/  FMUL R2, R245, UR16 ;  /* 0x00000010f5027c20 */ /* 0x000fcc0008400000 */
[----:B------:R1:W-:Y:S01]  /*11e90*/  @P0 STG.E.U16 desc[UR12][R4.64+0x62], R13 ;  /* 0x0000620d04000986 */ /* 0x0003e2000c10150c */
[----:B------:R-:W-:Y:S02]  /*11ea0*/  ISETP.GT.AND P0, PT, R0, 0x8, P2 ;  /* 0x000000080000780c */ /* 0x000fe40001704270 */
[----:B------:R-:W-:-:S04]  /*11eb0*/  F2FP.BF16.F32.PACK_AB R2, RZ, R2 ;  /* 0x00000002ff02723e */ /* 0x000fc800000010ff */
[----:B---3--:R-:W-:Y:S01]  /*11ec0*/  PRMT R12, R2, 0x7610, R12 ;  /* 0x00007610020c7816 */ /* 0x008fe2000000000c */
[----:B------:R-:W-:-:S06]  /*11ed0*/  FMUL R2, R244, UR16 ;  /* 0x00000010f4027c20 */ /* 0x000fcc0008400000 */
[----:B------:R3:W-:Y:S01]  /*11ee0*/  @P0 STG.E.U16 desc[UR12][R6.64+0x60], R12 ;  /* 0x0000600c06000986 */ /* 0x0007e2000c10150c */
[----:B------:R-:W-:Y:S02]  /*11ef0*/  ISETP.GT.AND P0, PT, R0, 0x8, P1 ;  /* 0x000000080000780c */ /* 0x000fe40000f04270 */
[----:B------:R-:W-:Y:S02]  /*11f00*/  F2FP.BF16.F32.PACK_AB R2, RZ, R2 ;  /* 0x00000002ff02723e */ /* 0x000fe400000010ff */
[----:B------:R-:W-:Y:S02]  /*11f10*/  ISETP.GT.AND P2, PT, R3, 0x38, PT ;  /* 0x000000380300780c */ /* 0x000fe40003f44270 */
[----:B--2---:R-:W-:Y:S01]  /*11f20*/  PRMT R14, R2, 0x7610, R14 ;  /* 0x00007610020e7816 */ /* 0x004fe2000000000e */
[----:B------:R-:W-:-:S06]  /*11f30*/  FMUL R2, R243, UR16 ;  /* 0x00000010f3027c20 */ /* 0x000fcc0008400000 */
[----:B------:R2:W-:Y:S01]  /*11f40*/  @P0 STG.E.U16 desc[UR12][R6.64+0x62], R14 ;  /* 0x0000620e06000986 */ /* 0x0005e2000c10150c */
[----:B------:R-:W-:Y:S02]  /*11f50*/  ISETP.GT.AND P0, PT, R0, RZ, P2 ;  /* 0x000000ff0000720c */ /* 0x000fe40001704270 */
[----:B------:R-:W-:Y:S02]  /*11f60*/  F2FP.BF16.F32.PACK_AB R2, RZ, R2 ;  /* 0x00000002ff02723e */ /* 0x000fe400000010ff */
[----:B------:R-:W-:Y:S02]  /*11f70*/  ISETP.GT.AND P1, PT, R3, 0x39, PT ;  /* 0x000000390300780c */ /* 0x000fe40003f24270 */
[----:B-1----:R-:W-:Y:S01]  /*11f80*/  PRMT R13, R2, 0x7610, R13 ;  /* 0x00007610020d7816 */ /* 0x002fe2000000000d */
[----:B------:R-:W-:-:S06]  /*11f90*/  FMUL R2, R242, UR16 ;  /* 0x00000010f2027c20 */ /* 0x000fcc0008400000 */
[----:B------:R1:W-:Y:S01]  /*11fa0*/  @P0 STG.E.U16 desc[UR12][R4.64+0x70], R13 ;  /* 0x0000700d04000986 */ /* 0x0003e2000c10150c */
[----:B------:R-:W-:Y:S02]  /*11fb0*/  ISETP.GT.AND P0, PT, R0, RZ, P1 ;  /* 0x000000ff0000720c */ /* 0x000fe40000f04270 */
[----:B------:R-:W-:-:S04]  /*11fc0*/  F2FP.BF16.F32.PACK_AB R2, RZ, R2 ;  /* 0x00000002ff02723e */ /* 0x000fc800000010ff */
[----:B---3--:R-:W-:Y:S01]  /*11fd0*/  PRMT R12, R2, 0x7610, R12 ;  /* 0x00007610020c7816 */ /* 0x008fe2000000000c */
[----:B------:R-:W-:-:S06]  /*11fe0*/  FMUL R2, R241, UR16 ;  /* 0x00000010f1027c20 */ /* 0x000fcc0008400000 */
[----:B------:R3:W-:Y:S01]  /*11ff0*/  @P0 STG.E.U16 desc[UR12][R4.64+0x72], R12 ;  /* 0x0000720c04000986 */ /* 0x0007e2000c10150c */
[----:B------:R-:W-:Y:S02]  /*12000*/  ISETP.GT.AND P0, PT, R0, 0x8, P2 ;  /* 0x000000080000780c */ /* 0x000fe40001704270 */
[----:B------:R-:W-:-:S04]  /*12010*/  F2FP.BF16.F32.PACK_AB R2, RZ, R2 ;  /* 0x00000002ff02723e */ /* 0x000fc800000010ff */
[----:B--2---:R-:W-:Y:S01]  /*12020*/  PRMT R14, R2, 0x7610, R14 ;  /* 0x00007610020e7816 */ /* 0x004fe2000000000e */
[----:B------:R-:W-:-:S06]  /*12030*/  FMUL R2, R240, UR16 ;  /* 0x00000010f0027c20 */ /* 0x000fcc0008400000 */
[----:B------:R2:W-:Y:S01]  /*12040*/  @P0 STG.E.U16 desc[UR12][R6.64+0x70], R14 ;  /* 0x0000700e06000986 */ /* 0x0005e2000c10150c */
[----:B------:R-:W-:Y:S02]  /*12050*/  ISETP.GT.AND P0, PT, R0, 0x8, P1 ;  /* 0x000000080000780c */ /* 0x000fe40000f04270 */
[----:B------:R-:W-:Y:S02]  /*12060*/  F2FP.BF16.F32.PACK_AB R2, RZ, R2 ;  /* 0x00000002ff02723e */ /* 0x000fe400000010ff */
[----:B------:R-:W-:Y:S02]  /*12070*/  ISETP.GT.AND P2, PT, R3, 0x40, PT ;  /* 0x000000400300780c */ /* 0x000fe40003f44270 */
[----:B-1----:R-:W-:Y:S01]  /*12080*/  PRMT R13, R2, 0x7610, R13 ;  /* 0x00007610020d7816 */ /* 0x002fe2000000000d */
[----:B------:R-:W-:-:S06]  /*12090*/  FMUL R2, R239, UR16 ;  /* 0x00000010ef027c20 */ /* 0x000fcc0008400000 */
[----:B------:R1:W-:Y:S01]  /*120a0*/  @P0 STG.E.U16 desc[UR12][R6.64+0x72], R13 ;  /* 0x0000720d06000986 */ /* 0x0003e2000c10150c */
[----:B------:R-:W-:Y:S02]  /*120b0*/  ISETP.GT.AND P0, PT, R0, RZ, P2 ;  /* 0x000000ff0000720c */ /* 0x000fe40001704270 */
[----:B------:R-:W-:Y:S02]  /*120c0*/  F2FP.BF16.F32.PACK_AB R2, RZ, R2 ;  /* 0x00000002ff02723e */ /* 0x000fe400000010ff */
[----:B------:R-:W-:Y:S02]  /*120d0*/  ISETP.GT.AND P1, PT, R3, 0x41, PT ;  /* 0x000000410300780c */ /* 0x000fe40003f24270 */
[----:B---3--:R-:W-:Y:S01]  /*120e0*/  PRMT R12, R2, 0x7610, R12 ;  /* 0x00007610020c7816 */ /* 0x008fe2000000000c */
[----:B------:R-:W-:-:S06]  /*120f0*/  FMUL R2, R238, UR16 ;  /* 0x00000010ee027c20 */ /* 0x000fcc0008400000 */
[----:B------:R3:W-:Y:S01]  /*12100*/  @P0 STG.E.U16 desc[UR12][R4.64+0x80], R12 ;  /* 0x0000800c04000986 */ /* 0x0007e2000c10150c */
[----:B------:R-:W-:Y:S02]  /*12110*/  ISETP.GT.AND P0, PT, R0, RZ, P1 ;  /* 0x000000ff0000720c */ /* 0x000fe40000f04270 */
[----:B------:R-:W-:-:S04]  /*12120*/  F2FP.BF16.F32.PACK_AB R2, RZ, R2 ;  /* 0x00000002ff02723e */ /* 0x000fc800000010ff */
[----:B--2---:R-:W-:Y:S01]  /*12130*/  PRMT R14, R2, 0x7610, R14 ;  /* 0x00007610020e7816 */ /* 0x004fe2000000000e */
[----:B------:R-:W-:-:S06]  /*12140*/  FMUL R2, R237, UR16 ;  /* 0x00000010ed027c20 */ /* 0x000fcc0008400000 */
[----:B------:R2:W-:Y:S01]  /*12150*/  @P0 STG.E.U16 desc[UR12][R4.64+0x82], R14 ;  /* 0x0000820e04000986 */ /* 0x0005e2000c10150c */
[----:B------:R-:W-:Y:S02]  /*12160*/  ISETP.GT.AND P0, PT, R0, 0x8, P2 ;  /* 0x000000080000780c */ /* 0x000fe40001704270 */
[----:B------:R-:W-:-:S04]  /*12170*/  F2FP.BF16.F32.PACK_AB R2, RZ, R2 ;  /* 0x00000002ff02723e */ /* 0x000fc800000010ff */
[----:B-1----:R-:W-:Y:S01]  /*12180*/  PRMT R13, R2, 0x7610, R13 ;  /* 0x00007610020d7816 */ /* 0x002fe2000000000d */
[----:B------:R-:W-:-:S06]  /*12190*/  FMUL R2, R236, UR16 ;  /* 0x00000010ec027c20 */ /* 0x000fcc0008400000 */
[----:B------:R1:W-:Y:S01]  /*121a0*/  @P0 STG.E.U16 desc[UR12][R6.64+0x80], R13 ;  /* 0x0000800d06000986 */ /* 0x0003e2000c10150c */
[----:B------:R-:W-:Y:S02]  /*121b0*/  ISETP.GT.AND P0, PT, R0, 0x8, P1 ;  /* 0x000000080000780c */ /* 0x000fe40000f04270 */
[----:B------:R-:W-:Y:S02]  /*121c0*/  F2FP.BF16.F32.PACK_AB R2, RZ, R2 ;  /* 0x00000002ff02723e */ /* 0x000fe400000010ff */
[----:B------:R-:W-:Y:S02]  /*121d0*/  ISETP.GT.AND P2, PT, R3, 0x48, PT ;  /* 0x000000480300780c */ /* 0x000fe40003f44270 */
[----:B---3--:R-:W-:Y:S01]  /*121e0*/  PRMT R12, R2, 0x7610, R12 ;  /* 0x00007610020c7816 */ /* 0x008fe2000000000c */
[----:B------:R-:W-:-:S06]  /*121f0*/  FMUL R2, R235, UR16 ;  /* 0x00000010eb027c20 */ /* 0x000fcc0008400000 */
        /* <DEDUP_REMOVED lines=132> */
[----:B------:R-:W-:-:S04]  /*12a40*/  ISETP.GT.AND P0, PT, R3, 0x78, PT ;  /* 0x000000780300780c */ /* 0x000fc80003f04270 */
[----:B------:R-:W-:Y:S02]  /*12a50*/  ISETP.GT.AND P1, PT, R0, RZ, P0 ;  /* 0x000000ff0000720c */ /* 0x000fe40000724270 */
[----:B------:R-:W-:-:S04]  /*12a60*/  F2FP.BF16.F32.PACK_AB R2, RZ, R2 ;  /* 0x00000002ff02723e */ /* 0x000fc800000010ff */
[----:B--2---:R-:W-:Y:S01]  /*12a70*/  PRMT R14, R2, 0x7610, R14 ;  /* 0x00007610020e7816 */ /* 0x004fe2000000000e */
[----:B------:R-:W-:-:S06]  /*12a80*/  FMUL R2, R18, UR16 ;  /* 0x0000001012027c20 */ /* 0x000fcc0008400000 */
[----:B------:R-:W-:Y:S01]  /*12a90*/  @P1 STG.E.U16 desc[UR12][R4.64+0xf0], R14 ;  /* 0x0000f00e04001986 */ /* 0x000fe2000c10150c */
[----:B------:R-:W-:-:S04]  /*12aa0*/  ISETP.GT.AND P1, PT, R3, 0x79, PT ;  /* 0x000000790300780c */ /* 0x000fc80003f24270 */
[----:B------:R-:W-:Y:S02]  /*12ab0*/  ISETP.GT.AND P6, PT, R0, RZ, P1 ;  /* 0x000000ff0000720c */ /* 0x000fe40000fc4270 */
[----:B------:R-:W-:-:S04]  /*12ac0*/  F2FP.BF16.F32.PACK_AB R2, RZ, R2 ;  /* 0x00000002ff02723e */ /* 0x000fc800000010ff */
[----:B-1----:R-:W-:Y:S01]  /*12ad0*/  PRMT R13, R2, 0x7610, R13 ;  /* 0x00007610020d7816 */ /* 0x002fe2000000000d */
[----:B------:R-:W-:-:S06]  /*12ae0*/  FMUL R2, R17, UR16 ;  /* 0x0000001011027c20 */ /* 0x000fcc0008400000 */
[----:B------:R1:W-:Y:S01]  /*12af0*/  @P6 STG.E.U16 desc[UR12][R4.64+0xf2], R13 ;  /* 0x0000f20d04006986 */ /* 0x0003e2000c10150c */
[----:B------:R-:W-:Y:S02]  /*12b00*/  ISETP.GT.AND P6, PT, R0, 0x8, P0 ;  /* 0x000000080000780c */ /* 0x000fe400007c4270 */
[----:B------:R-:W-:-:S04]  /*12b10*/  F2FP.BF16.F32.PACK_AB R2, RZ, R2 ;  /* 0x00000002ff02723e */ /* 0x000fc800000010ff */
[----:B------:R-:W-:-:S07]  /*12b20*/  PRMT R15, R2, 0x7610, R15 ;  /* 0x00007610020f7816 */ /* 0x000fce000000000f */
[----:B---3--:R-:W-:Y:S02]  /*12b30*/  @P6 IMAD.MOV.U32 R12, RZ, RZ, R6 ;  /* 0x000000ffff0c6224 */ /* 0x008fe400078e0006 */
[----:B-1----:R-:W-:-:S05]  /*12b40*/  @P6 IMAD.MOV.U32 R13, RZ, RZ, R7 ;  /* 0x000000ffff0d6224 */ /* 0x002fca00078e0007 */
[----:B------:R1:W-:Y:S01]  /*12b50*/  @P6 STG.E.U16 desc[UR12][R12.64+0xf0], R15 ;  /* 0x0000f00f0c006986 */ /* 0x0003e2000c10150c */
[----:B------:R-:W-:Y:S01]  /*12b60*/  ISETP.GT.AND P6, PT, R0, 0x8, P1 ;  /* 0x000000080000780c */ /* 0x000fe20000fc4270 */
[----:B------:R-:W-:-:S05]  /*12b70*/  FMUL R2, R16, UR16 ;  /* 0x0000001010027c20 */ /* 0x000fca0008400000 */
[----:B------:R-:W-:-:S07]  /*12b80*/  F2FP.BF16.F32.PACK_AB R2, RZ, R2 ;  /* 0x00000002ff02723e */ /* 0x000fce00000010ff */
[----:B-1----:R-:W-:Y:S02]  /*12b90*/  @P6 IMAD.MOV.U32 R12, RZ, RZ, R6 ;  /* 0x000000ffff0c6224 */ /* 0x002fe400078e0006 */
[----:B------:R-:W-:-:S05]  /*12ba0*/  @P6 IMAD.MOV.U32 R13, RZ, RZ, R7 ;  /* 0x000000ffff0d6224 */ /* 0x000fca00078e0007 */
[----:B------:R1:W-:Y:S01]  /*12bb0*/  @P6 STG.E.U16 desc[UR12][R12.64+0xf2], R2 ;  /* 0x0000f2020c006986 */ /* 0x0003e2000c10150c */
[----:B------:R-:W-:-:S04]  /*12bc0*/  IADD3 R6, P6, R4, UR7, RZ ;  /* 0x0000000704067c10 */ /* 0x000fc8000ffde0ff */
[----:B------:R-:W-:Y:S02]  /*12bd0*/  IADD3.X R7, R5, UR6, RZ, P6, !PT ;  /* 0x0000000605077c10 */ /* 0x000fe4000b7fe4ff */
[----:B------:R-:W-:Y:S01]  /*12be0*/  ISETP.GT.AND P6, PT, R0, 0x40, P5 ;  /* 0x000000400000780c */ /* 0x000fe20002fc4270 */
[----:B------:R-:W-:-:S05]  /*12bf0*/  FMUL R152, R152, UR16 ;  /* 0x0000001098987c20 */ /* 0x000fca0008400000 */
[----:B------:R-:W-:-:S07]  /*12c00*/  F2FP.BF16.F32.PACK_AB R152, RZ, R152 ;  /* 0x00000098ff98723e */ /* 0x000fce00000010ff */
[----:B------:R-:W-:Y:S01]  /*12c10*/  @P6 STG.E.U16 desc[UR12][R6.64], R152 ;  /* 0x0000009806006986 */ /* 0x000fe2000c10150c */
[----:B------:R-:W-:Y:S01]  /*12c20*/  ISETP.GT.AND P6, PT, R3, 0x1, PT ;  /* 0x000000010300780c */ /* 0x000fe20003fc4270 */
[----:B------:R-:W-:-:S03]  /*12c30*/  FMUL R153, R153, UR16 ;  /* 0x0000001099997c20 */ /* 0x000fc60008400000 */
[----:B------:R-:W-:Y:S02]  /*12c40*/  ISETP.GT.AND P6, PT, R0, 0x40, P6 ;  /* 0x000000400000780c */ /* 0x000fe400037c4270 */
[----:B------:R-:W-:Y:S01]  /*12c50*/  F2FP.BF16.F32.PACK_AB R153, RZ, R153 ;  /* 0x00000099ff99723e */ /* 0x000fe200000010ff */
[----:B------:R-:W-:-:S10]  /*12c60*/  FMUL R154, R154, UR16 ;  /* 0x000000109a9a7c20 */ /* 0x000fd40008400000 */
[----:B------:R-:W-:Y:S01]  /*12c70*/  @P6 STG.E.U16 desc[UR12][R6.64+0x2], R153 ;  /* 0x0000029906006986 */ /* 0x000fe2000c10150c */
[----:B-1----:R-:W-:-:S04]  /*12c80*/  IADD3 R12, P6, R6, UR5, RZ ;  /* 0x00000005060c7c10 */ /* 0x002fc8000ffde0ff */
[----:B------:R-:W-:Y:S02]  /*12c90*/  IADD3.X R13, R7, UR4, RZ, P6, !PT ;  /* 0x00000004070d7c10 */ /* 0x000fe4000b7fe4ff */
[----:B------:R-:W-:Y:S02]  /*12ca0*/  ISETP.GT.AND P6, PT, R0, 0x48, P5 ;  /* 0x000000480000780c */ /* 0x000fe40002fc4270 */
[----:B------:R-:W-:-:S11]  /*12cb0*/  F2FP.BF16.F32.PACK_AB R154, RZ, R154 ;  /* 0x0000009aff9a723e */ /* 0x000fd600000010ff */
[----:B------:R1:W-:Y:S01]  /*12cc0*/  @P6 STG.E.U16 desc[UR12][R12.64], R154 ;  /* 0x0000009a0c006986 */ /* 0x0003e2000c10150c */
[----:B------:R-:W-:-:S04]  /*12cd0*/  IADD3 R14, P6, R6, UR5, RZ ;  /* 0x00000005060e7c10 */ /* 0x000fc8000ffde0ff */
[----:B------:R-:W-:Y:S02]  /*12ce0*/  IADD3.X R15, R7, UR4, RZ, P6, !PT ;  /* 0x00000004070f7c10 */ /* 0x000fe4000b7fe4ff */
[----:B------:R-:W-:Y:S01]  /*12cf0*/  ISETP.GT.AND P6, PT, R3, 0x1, PT ;  /* 0x000000010300780c */ /* 0x000fe20003fc4270 */
[----:B------:R-:W-:-:S03]  /*12d00*/  FMUL R155, R155, UR16 ;  /* 0x000000109b9b7c20 */ /* 0x000fc60008400000 */
[----:B------:R-:W-:Y:S02]  /*12d10*/  ISETP.GT.AND P6, PT, R0, 0x48, P6 ;  /* 0x000000480000780c */ /* 0x000fe400037c4270 */
[----:B------:R-:W-:Y:S01]  /*12d20*/  F2FP.BF16.F32.PACK_AB R155, RZ, R155 ;  /* 0x0000009bff9b723e */ /* 0x000fe200000010ff */
[----:B------:R-:W-:-:S10]  /*12d30*/  FMUL R156, R156, UR16 ;  /* 0x000000109c9c7c20 */ /* 0x000fd40008400000 */
[----:B------:R-:W-:Y:S01]  /*12d40*/  @P6 STG.E.U16 desc[UR12][R14.64+0x2], R155 ;  /* 0x0000029b0e006986 */ /* 0x000fe2000c10150c */
[----:B------:R-:W-:-:S04]  /*12d50*/  ISETP.GT.AND P6, PT, R3, 0x8, PT ;  /* 0x000000080300780c */ /* 0x000fc80003fc4270 */
        /* <DEDUP_REMOVED lines=278> */
[----:B------:R-:W-:-:S11]  /*13ec0*/  F2FP.BF16.F32.PACK_AB R213, RZ, R213 ;  /* 0x000000d5ffd5723e */ /* 0x000fd600000010ff */
[----:B------:R2:W-:Y:S01]  /*13ed0*/  @P6 STG.E.U16 desc[UR12][R6.64+0xf2], R213 ;  /* 0x0000f2d506006986 */ /* 0x0005e2000c10150c */
[----:B-1----:R-:W-:-:S04]  /*13ee0*/  IADD3 R12, P6, R4, UR22, RZ ;  /* 0x00000016040c7c10 */ /* 0x002fc8000ffde0ff */
[----:B------:R-:W-:Y:S02]  /*13ef0*/  IADD3.X R13, R5, UR10, RZ, P6, !PT ;  /* 0x0000000a050d7c10 */ /* 0x000fe4000b7fe4ff */
[----:B------:R-:W-:Y:S01]  /*13f00*/  ISETP.GT.AND P6, PT, R0, 0x48, P0 ;  /* 0x000000480000780c */ /* 0x000fe200007c4270 */
[----:B------:R-:W-:-:S05]  /*13f10*/  FMUL R214, R214, UR16 ;  /* 0x00000010d6d67c20 */ /* 0x000fca0008400000 */
[----:B------:R-:W-:-:S07]  /*13f20*/  F2FP.BF16.F32.PACK_AB R214, RZ, R214 ;  /* 0x000000d6ffd6723e */ /* 0x000fce00000010ff */
[----:B--2---:R-:W-:Y:S02]  /*13f30*/  @P6 IMAD.MOV.U32 R6, RZ, RZ, R10 ;  /* 0x000000ffff066224 */ /* 0x004fe400078e000a */
[----:B------:R-:W-:Y:S02]  /*13f40*/  @P6 IMAD.MOV.U32 R7, RZ, RZ, R11 ;  /* 0x000000ffff076224 */ /* 0x000fe400078e000b */
[----:B------:R-:W-:-:S03]  /*13f50*/  FMUL R215, R215, UR16 ;  /* 0x00000010d7d77c20 */ /* 0x000fc60008400000 */
[----:B------:R1:W-:Y:S01]  /*13f60*/  @P6 STG.E.U16 desc[UR12][R6.64+0xf0], R214 ;  /* 0x0000f0d606006986 */ /* 0x0003e2000c10150c */
[----:B------:R-:W-:Y:S02]  /*13f70*/  ISETP.GT.AND P6, PT, R0, 0x48, P1 ;  /* 0x000000480000780c */ /* 0x000fe40000fc4270 */
[----:B------:R-:W-:Y:S01]  /*13f80*/  F2FP.BF16.F32.PACK_AB R215, RZ, R215 ;  /* 0x000000d7ffd7723e */ /* 0x000fe200000010ff */
[----:B------:R-:W-:-:S10]  /*13f90*/  FMUL R88, R88, UR16 ;  /* 0x0000001058587c20 */ /* 0x000fd40008400000 */
[----:B------:R2:W-:Y:S01]  /*13fa0*/  @P6 STG.E.U16 desc[UR12][R10.64+0xf2], R215 ;  /* 0x0000f2d70a006986 */ /* 0x0005e2000c10150c */
[----:B------:R-:W-:Y:S02]  /*13fb0*/  ISETP.GT.AND P6, PT, R0, 0x80, P5 ;  /* 0x000000800000780c */ /* 0x000fe40002fc4270 */
[----:B------:R-:W-:Y:S01]  /*13fc0*/  F2FP.BF16.F32.PACK_AB R88, RZ, R88 ;  /* 0x00000058ff58723e */ /* 0x000fe200000010ff */
[----:B------:R-:W-:-:S10]  /*13fd0*/  FMUL R89, R89, UR16 ;  /* 0x0000001059597c20 */ /* 0x000fd40008400000 */
[----:B------:R-:W-:Y:S01]  /*13fe0*/  @P6 STG.E.U16 desc[UR12][R12.64], R88 ;  /* 0x000000580c006986 */ /* 0x000fe2000c10150c */
[----:B------:R-:W-:-:S04]  /*13ff0*/  ISETP.GT.AND P6, PT, R3, 0x1, PT ;  /* 0x000000010300780c */ /* 0x000fc80003fc4270 */
[----:B------:R-:W-:Y:S02]  /*14000*/  ISETP.GT.AND P6, PT, R0, 0x80, P6 ;  /* 0x000000800000780c */ /* 0x000fe400037c4270 */
[----:B------:R-:W-:-:S11]  /*14010*/  F2FP.BF16.F32.PACK_AB R89, RZ, R89 ;  /* 0x00000059ff59723e */ /* 0x000fd600000010ff */
[----:B------:R-:W-:Y:S01]  /*14020*/  @P6 STG.E.U16 desc[UR12][R12.64+0x2], R89 ;  /* 0x000002590c006986 */ /* 0x000fe2000c10150c */
[----:B-1----:R-:W-:-:S04]  /*14030*/  IADD3 R6, P6, R12, UR5, RZ ;  /* 0x000000050c067c10 */ /* 0x002fc8000ffde0ff */
[----:B------:R-:W-:Y:S02]  /*14040*/  IADD3.X R7, R13, UR4, RZ, P6, !PT ;  /* 0x000000040d077c10 */ /* 0x000fe4000b7fe4ff */
[----:B--2---:R-:W-:-:S04]  /*14050*/  IADD3 R10, P6, R12, UR5, RZ ;  /* 0x000000050c0a7c10 */ /* 0x004fc8000ffde0ff */
[----:B------:R-:W-:Y:S02]  /*14060*/  IADD3.X R11, R13, UR4, RZ, P6, !PT ;  /* 0x000000040d0b7c10 */ /* 0x000fe4000b7fe4ff */
[----:B------:R-:W-:Y:S01]  /*14070*/  ISETP.GT.AND P6, PT, R0, 0x88, P5 ;  /* 0x000000880000780c */ /* 0x000fe20002fc4270 */
[----:B------:R-:W-:-:S05]  /*14080*/  FMUL R90, R90, UR16 ;  /* 0x000000105a5a7c20 */ /* 0x000fca0008400000 */
[----:B------:R-:W-:-:S07]  /*14090*/  F2FP.BF16.F32.PACK_AB R90, RZ, R90 ;  /* 0x0000005aff5a723e */ /* 0x000fce00000010ff */
[----:B------:R1:W-:Y:S01]  /*140a0*/  @P6 STG.E.U16 desc[UR12][R6.64], R90 ;  /* 0x0000005a06006986 */ /* 0x0003e2000c10150c */
[----:B------:R-:W-:Y:S01]  /*140b0*/  ISETP.GT.AND P6, PT, R3, 0x1, PT ;  /* 0x000000010300780c */ /* 0x000fe20003fc4270 */
[----:B------:R-:W-:-:S03]  /*140c0*/  FMUL R91, R91, UR16 ;  /* 0x000000105b5b7c20 */ /* 0x000fc60008400000 */
[----:B------:R-:W-:Y:S02]  /*140d0*/  ISETP.GT.AND P6, PT, R0, 0x88, P6 ;  /* 0x000000880000780c */ /* 0x000fe400037c4270 */
[----:B------:R-:W-:Y:S01]  /*140e0*/  F2FP.BF16.F32.PACK_AB R91, RZ, R91 ;  /* 0x0000005bff5b723e */ /* 0x000fe200000010ff */
[----:B------:R-:W-:-:S10]  /*140f0*/  FMUL R92, R92, UR16 ;  /* 0x000000105c5c7c20 */ /* 0x000fd40008400000 */
[----:B------:R2:W-:Y:S01]  /*14100*/  @P6 STG.E.U16 desc[UR12][R10.64+0x2], R91 ;  /* 0x0000025b0a006986 */ /* 0x0005e2000c10150c */
[----:B------:R-:W-:-:S04]  /*14110*/  ISETP.GT.AND P6, PT, R3, 0x8, PT ;  /* 0x000000080300780c */ /* 0x000fc80003fc4270 */
[----:B------:R-:W-:Y:S02]  /*14120*/  ISETP.GT.AND P6, PT, R0, 0x80, P6 ;  /* 0x000000800000780c */ /* 0x000fe400037c4270 */
[----:B------:R-:W-:Y:S01]  /*14130*/  F2FP.BF16.F32.PACK_AB R92, RZ, R92 ;  /* 0x0000005cff5c723e */ /* 0x000fe200000010ff */
[----:B------:R-:W-:-:S10]  /*14140*/  FMUL R93, R93, UR16 ;  /* 0x000000105d5d7c20 */ /* 0x000fd40008400000 */
[----:B------:R-:W-:Y:S01]  /*14150*/  @P6 STG.E.U16 desc[UR12][R12.64+0x10], R92 ;  /* 0x0000105c0c006986 */ /* 0x000fe2000c10150c */
[----:B------:R-:W-:-:S04]  /*14160*/  ISETP.GT.AND P6, PT, R3, 0x9, PT ;  /* 0x000000090300780c */ /* 0x000fc80003fc4270 */
[----:B------:R-:W-:Y:S01]  /*14170*/  ISETP.GT.AND P6, PT, R0, 0x80, P6 ;  /* 0x000000800000780c */ /* 0x000fe200037c4270 */
[----:B-1----:R-:W-:Y:S01]  /*14180*/  IMAD.U32 R7, RZ, RZ, UR18 ;  /* 0x00000012ff077e24 */ /* 0x002fe2000f8e00ff */
[----:B------:R-:W-:Y:S01]  /*14190*/  UIMAD UR6, UR19, 0x180, URZ ;  /* 0x00000180130678a4 */ /* 0x000fe2000f8e023f */
[----:B------:R-:W-:Y:S02]  /*141a0*/  F2FP.BF16.F32.PACK_AB R93, RZ, R93 ;  /* 0x0000005dff5d723e */ /* 0x000fe400000010ff */
[----:B------:R-:W-:-:S04]  /*141b0*/  IMAD.WIDE.U32 R4, R7, 0x180, R4 ;  /* 0x0000018007047825 */ /* 0x000fc800078e0004 */
[----:B--2---:R-:W-:-:S04]  /*141c0*/  VIADD R11, R5, UR6 ;  /* 0x00000006050b7c36 */ /* 0x004fc80008000000 */
[----:B------:R-:W-:Y:S01]  /*141d0*/  @P6 STG.E.U16 desc[UR12][R12.64+0x12], R93 ;  /* 0x0000125d0c006986 */ /* 0x000fe2000c10150c */
        /* <DEDUP_REMOVED lines=273> */
[----:B------:R-:W-:Y:S02]  /*152f0*/  VIADD R5, R5, UR6 ;  /* 0x0000000605057c36 */ /* 0x000fe40008000000 */
[----:B------:R-:W-:-:S08]  /*15300*/  FMUL R150, R150, UR16 ;  /* 0x0000001096967c20 */ /* 0x000fd00008400000 */
[----:B------:R-:W-:Y:S01]  /*15310*/  @P6 STG.E.U16 desc[UR12][R12.64+0xf2], R149 ;  /* 0x0000f2950c006986 */ /* 0x000fe2000c10150c */
[----:B------:R-:W-:-:S04]  /*15320*/  IADD3 R14, P6, R4, UR5, RZ ;  /* 0x00000005040e7c10 */ /* 0x000fc8000ffde0ff */
[----:B------:R-:W-:Y:S02]  /*15330*/  IADD3.X R15, R5, UR4, RZ, P6, !PT ;  /* 0x00000004050f7c10 */ /* 0x000fe4000b7fe4ff */
        /* <DEDUP_REMOVED lines=10> */
[----:B------:R-:W-:-:S05]  /*153e0*/  @P6 IMAD.MOV.U32 R10, RZ, RZ, R4 ;  /* 0x000000ffff0a6224 */ /* 0x000fca00078e0004 */
[----:B------:R1:W-:Y:S01]  /*153f0*/  @P6 STG.E.U16 desc[UR12][R10.64], R24 ;  /* 0x000000180a006986 */ /* 0x0003e2000c10150c */
[----:B------:R-:W-:-:S04]  /*15400*/  ISETP.GT.AND P6, PT, R3, 0x1, PT ;  /* 0x000000010300780c */ /* 0x000fc80003fc4270 */
[C---:B------:R-:W-:Y:S01]  /*15410*/  ISETP.GT.AND P6, PT, R0.reuse, 0xc0, P6 ;  /* 0x000000c00000780c */ /* 0x040fe200037c4270 */
[----:B------:R-:W-:Y:S01]  /*15420*/  FMUL R25, R25, UR16 ;  /* 0x0000001019197c20 */ /* 0x000fe20008400000 */
[----:B------:R-:W-:Y:S01]  /*15430*/  ISETP.GT.AND P5, PT, R0, 0xc8, P5 ;  /* 0x000000c80000780c */ /* 0x000fe20002fa4270 */
[----:B------:R-:W-:-:S03]  /*15440*/  FMUL R26, R26, UR16 ;  /* 0x000000101a1a7c20 */ /* 0x000fc60008400000 */
[----:B------:R-:W-:Y:S02]  /*15450*/  F2FP.BF16.F32.PACK_AB R25, RZ, R25 ;  /* 0x00000019ff19723e */ /* 0x000fe400000010ff */
[----:B------:R-:W-:-:S05]  /*15460*/  F2FP.BF16.F32.PACK_AB R26, RZ, R26 ;  /* 0x0000001aff1a723e */ /* 0x000fca00000010ff */
[----:B-1----:R-:W-:-:S05]  /*15470*/  @P6 IMAD.MOV.U32 R10, RZ, RZ, R4 ;  /* 0x000000ffff0a6224 */ /* 0x002fca00078e0004 */
[----:B------:R-:W-:Y:S01]  /*15480*/  @P6 STG.E.U16 desc[UR12][R10.64+0x2], R25 ;  /* 0x000002190a006986 */ /* 0x000fe2000c10150c */
[----:B------:R-:W-:-:S03]  /*15490*/  ISETP.GT.AND P6, PT, R3, 0x1, PT ;  /* 0x000000010300780c */ /* 0x000fc60003fc4270 */
[----:B------:R-:W-:Y:S01]  /*154a0*/  @P5 STG.E.U16 desc[UR12][R6.64], R26 ;  /* 0x0000001a06005986 */ /* 0x000fe2000c10150c */
[----:B------:R-:W-:Y:S01]  /*154b0*/  ISETP.GT.AND P5, PT, R0, 0xc8, P6 ;  /* 0x000000c80000780c */ /* 0x000fe200037a4270 */
[----:B------:R-:W-:Y:S01]  /*154c0*/  FMUL R27, R27, UR16 ;  /* 0x000000101b1b7c20 */ /* 0x000fe20008400000 */
[----:B------:R-:W-:-:S04]  /*154d0*/  ISETP.GT.AND P6, PT, R3, 0x8, PT ;  /* 0x000000080300780c */ /* 0x000fc80003fc4270 */
[----:B------:R-:W-:Y:S01]  /*154e0*/  F2FP.BF16.F32.PACK_AB R27, RZ, R27 ;  /* 0x0000001bff1b723e */ /* 0x000fe200000010ff */
[----:B------:R-:W-:-:S06]  /*154f0*/  FMUL R28, R28, UR16 ;  /* 0x000000101c1c7c20 */ /* 0x000fcc0008400000 */
[----:B------:R1:W-:Y:S01]  /*15500*/  @P5 STG.E.U16 desc[UR12][R6.64+0x2], R27 ;  /* 0x0000021b06005986 */ /* 0x0003e2000c10150c */
[----:B------:R-:W-:Y:S02]  /*15510*/  ISETP.GT.AND P5, PT, R0, 0xc0, P6 ;  /* 0x000000c00000780c */ /* 0x000fe400037a4270 */
[----:B------:R-:W-:Y:S02]  /*15520*/  F2FP.BF16.F32.PACK_AB R28, RZ, R28 ;  /* 0x0000001cff1c723e */ /* 0x000fe400000010ff */
[----:B------:R-:W-:Y:S01]  /*15530*/  ISETP.GT.AND P6, PT, R3, 0x9, PT ;  /* 0x000000090300780c */ /* 0x000fe20003fc4270 */
[----:B------:R-:W-:-:S08]  /*15540*/  FMUL R29, R29, UR16 ;  /* 0x000000101d1d7c20 */ /* 0x000fd00008400000 */
        /* <DEDUP_REMOVED lines=11> */
[----:B------:R-:W-:Y:S02]  /*15600*/  F2FP.BF16.F32.PACK_AB R31, RZ, R31 ;  /* 0x0000001fff1f723e */ /* 0x000fe400000010ff */
[----:B------:R-:W-:-:S09]  /*15610*/  ISETP.GT.AND P6, PT, R3, 0x10, PT ;  /* 0x000000100300780c */ /* 0x000fd20003fc4270 */
[----:B-1----:R-:W-:Y:S02]  /*15620*/  @P5 IMAD.MOV.U32 R6, RZ, RZ, R14 ;  /* 0x000000ffff065224 */ /* 0x002fe400078e000e */
[----:B------:R-:W-:Y:S02]  /*15630*/  @P5 IMAD.MOV.U32 R7, RZ, RZ, R15 ;  /* 0x000000ffff075224 */ /* 0x000fe400078e000f */
[----:B------:R-:W-:-:S03]  /*15640*/  FMUL R32, R32, UR16 ;  /* 0x0000001020207c20 */ /* 0x000fc60008400000 */
[----:B------:R1:W-:Y:S01]  /*15650*/  @P5 STG.E.U16 desc[UR12][R6.64+0x12], R31 ;  /* 0x0000121f06005986 */ /* 0x0003e2000c10150c */
[----:B------:R-:W-:Y:S02]  /*15660*/  ISETP.GT.AND P5, PT, R0, 0xc0, P6 ;  /* 0x000000c00000780c */ /* 0x000fe400037a4270 */
[----:B------:R-:W-:Y:S02]  /*15670*/  F2FP.BF16.F32.PACK_AB R32, RZ, R32 ;  /* 0x00000020ff20723e */ /* 0x000fe400000010ff */
[----:B------:R-:W-:Y:S01]  /*15680*/  ISETP.GT.AND P6, PT, R3, 0x11, PT ;  /* 0x000000110300780c */ /* 0x000fe20003fc4270 */
[----:B------:R-:W-:-:S08]  /*15690*/  FMUL R33, R33, UR16 ;  /* 0x0000001021217c20 */ /* 0x000fd00008400000 */
[----:B------:R-:W-:Y:S01]  /*156a0*/  @P5 STG.E.U16 desc[UR12][R4.64+0x20], R32 ;  /* 0x0000202004005986 */ /* 0x000fe2000c10150c */
[----:B------:R-:W-:Y:S02]  /*156b0*/  ISETP.GT.AND P5, PT, R0, 0xc0, P6 ;  /* 0x000000c00000780c */ /* 0x000fe400037a4270 */
[----:B------:R-:W-:-:S11]  /*156c0*/  F2FP.BF16.F32.PACK_AB R33, RZ, R33 ;  /* 0x00000021ff21723e */ /* 0x000fd600000010ff */
[----:B------:R-:W-:Y:S01]  /*156d0*/  @P5 STG.E.U16 desc[UR12][R4.64+0x22], R33 ;  /* 0x0000222104005986 */ /* 0x000fe2000c10150c */
[----:B------:R-:W-:-:S04]  /*156e0*/  ISETP.GT.AND P5, PT, R3, 0x10, PT ;  /* 0x000000100300780c */ /* 0x000fc80003fa4270 */
[----:B------:R-:W-:Y:S01]  /*156f0*/  ISETP.GT.AND P5, PT, R0, 0xc8, P5 ;  /* 0x000000c80000780c */ /* 0x000fe20002fa4270 */
[----:B------:R-:W-:-:S05]  /*15700*/  FMUL R34, R34, UR16 ;  /* 0x0000001022227c20 */ /* 0x000fca0008400000 */
[----:B------:R-:W-:-:S07]  /*15710*/  F2FP.BF16.F32.PACK_AB R34, RZ, R34 ;  /* 0x00000022ff22723e */ /* 0x000fce00000010ff */
[----:B-1----:R-:W-:Y:S02]  /*15720*/  @P5 IMAD.MOV.U32 R6, RZ, RZ, R14 ;  /* 0x000000ffff065224 */ /* 0x002fe400078e000e */
[----:B------:R-:W-:-:S05]  /*15730*/  @P5 IMAD.MOV.U32 R7, RZ, RZ, R15 ;  /* 0x000000ffff075224 */ /* 0x000fca00078e000f */
[----:B------:R1:W-:Y:S01]  /*15740*/  @P5 STG.E.U16 desc[UR12][R6.64+0x20], R34 ;  /* 0x0000202206005986 */ /* 0x0003e2000c10150c */
[----:B------:R-:W-:Y:S01]  /*15750*/  ISETP.GT.AND P5, PT, R0, 0xc8, P6 ;  /* 0x000000c80000780c */ /* 0x000fe200037a4270 */
[----:B------:R-:W-:Y:S01]  /*15760*/  FMUL R35, R35, UR16 ;  /* 0x0000001023237c20 */ /* 0x000fe20008400000 */
[----:B------:R-:W-:-:S04]  /*15770*/  ISETP.GT.AND P6, PT, R3, 0x18, PT ;  /* 0x000000180300780c */ /* 0x000fc80003fc4270 */
[----:B------:R-:W-:-:S07]  /*15780*/  F2FP.BF16.F32.PACK_AB R35, RZ, R35 ;  /* 0x00000023ff23723e */ /* 0x000fce00000010ff */
        /* <DEDUP_REMOVED lines=225> */
[----:B------:R-:W-:Y:S01]  /*165a0*/  @P5 STG.E.U16 desc[UR12][R6.64+0xc0], R74 ;  /* 0x0000c04a06005986 */ /* 0x000fe2000c10150c */
[----:B------:R-:W-:Y:S01]  /*165b0*/  ISETP.GT.AND P5, PT, R0, 0xc8, P6 ;  /* 0x000000c80000780c */ /* 0x000fe200037a4270 */
[----:B------:R-:W-:Y:S01]  /*165c0*/  FMUL R75, R75, UR16 ;  /* 0x000000104b4b7c20 */ /* 0x000fe20008400000 */
[----:B------:R-:W-:-:S04]  /*165d0*/  ISETP.GT.AND P6, PT, R3, 0x68, PT ;  /* 0x000000680300780c */ /* 0x000fc80003fc4270 */
[----:B------:R-:W-:-:S07]  /*165e0*/  F2FP.BF16.F32.PACK_AB R75, RZ, R75 ;  /* 0x0000004bff4b723e */ /* 0x000fce00000010ff */
[----:B------:R-:W-:Y:S02]  /*165f0*/  @P5 IMAD.MOV.U32 R2, RZ, RZ, R14 ;  /* 0x000000ffff025224 */ /* 0x000fe400078e000e */
[----:B------:R-:W-:-:S05]  /*16600*/  @P5 IMAD.MOV.U32 R3, RZ, RZ, R15 ;  /* 0x000000ffff035224 */ /* 0x000fca00078e000f */
[----:B------:R1:W-:Y:S01]  /*16610*/  @P5 STG.E.U16 desc[UR12][R2.64+0xc2], R75 ;  /* 0x0000c24b02005986 */ /* 0x0003e2000c10150c */
[----:B------:R-:W-:Y:S01]  /*16620*/  ISETP.GT.AND P5, PT, R0, 0xc0, P6 ;  /* 0x000000c00000780c */ /* 0x000fe200037a4270 */
[----:B------:R-:W-:-:S05]  /*16630*/  FMUL R76, R76, UR16 ;  /* 0x000000104c4c7c20 */ /* 0x000fca0008400000 */
[----:B------:R-:W-:-:S07]  /*16640*/  F2FP.BF16.F32.PACK_AB R76, RZ, R76 ;  /* 0x0000004cff4c723e */ /* 0x000fce00000010ff */
[----:B-1----:R-:W-:Y:S02]  /*16650*/  @P5 IMAD.MOV.U32 R2, RZ, RZ, R4 ;  /* 0x000000ffff025224 */ /* 0x002fe400078e0004 */
[----:B------:R-:W-:-:S05]  /*16660*/  @P5 IMAD.MOV.U32 R3, RZ, RZ, R5 ;  /* 0x000000ffff035224 */ /* 0x000fca00078e0005 */
[----:B------:R1:W-:Y:S01]  /*16670*/  @P5 STG.E.U16 desc[UR12][R2.64+0xd0], R76 ;  /* 0x0000d04c02005986 */ /* 0x0003e2000c10150c */
[C---:B------:R-:W-:Y:S02]  /*16680*/  ISETP.GT.AND P5, PT, R0.reuse, 0xc0, P4 ;  /* 0x000000c00000780c */ /* 0x040fe400027a4270 */
[C---:B------:R-:W-:Y:S01]  /*16690*/  ISETP.GT.AND P6, PT, R0.reuse, 0xc8, P6 ;  /* 0x000000c80000780c */ /* 0x040fe200037c4270 */
[----:B------:R-:W-:Y:S01]  /*166a0*/  FMUL R77, R77, UR16 ;  /* 0x000000104d4d7c20 */ /* 0x000fe20008400000 */
[----:B------:R-:W-:Y:S01]  /*166b0*/  ISETP.GT.AND P4, PT, R0, 0xc8, P4 ;  /* 0x000000c80000780c */ /* 0x000fe20002784270 */
[----:B------:R-:W-:-:S03]  /*166c0*/  FMUL R78, R78, UR16 ;  /* 0x000000104e4e7c20 */ /* 0x000fc60008400000 */
[----:B------:R-:W-:-:S05]  /*166d0*/  F2FP.BF16.F32.PACK_AB R77, RZ, R77 ;  /* 0x0000004dff4d723e */ /* 0x000fca00000010ff */
[----:B-1----:R-:W-:Y:S02]  /*166e0*/  @P5 IMAD.MOV.U32 R2, RZ, RZ, R4 ;  /* 0x000000ffff025224 */ /* 0x002fe400078e0004 */
[----:B------:R-:W-:Y:S01]  /*166f0*/  @P5 IMAD.MOV.U32 R3, RZ, RZ, R5 ;  /* 0x000000ffff035224 */ /* 0x000fe200078e0005 */
[----:B------:R-:W-:Y:S01]  /*16700*/  F2FP.BF16.F32.PACK_AB R78, RZ, R78 ;  /* 0x0000004eff4e723e */ /* 0x000fe200000010ff */
[----:B------:R-:W-:-:S03]  /*16710*/  FMUL R79, R79, UR16 ;  /* 0x000000104f4f7c20 */ /* 0x000fc60008400000 */
[----:B------:R1:W-:Y:S01]  /*16720*/  @P5 STG.E.U16 desc[UR12][R2.64+0xd2], R77 ;  /* 0x0000d24d02005986 */ /* 0x0003e2000c10150c */
[----:B------:R-:W-:Y:S02]  /*16730*/  ISETP.GT.AND P5, PT, R0, 0xc0, P2 ;  /* 0x000000c00000780c */ /* 0x000fe400017a4270 */
[----:B------:R-:W-:Y:S01]  /*16740*/  F2FP.BF16.F32.PACK_AB R79, RZ, R79 ;  /* 0x0000004fff4f723e */ /* 0x000fe200000010ff */
[----:B-1----:R-:W-:Y:S02]  /*16750*/  @P6 IMAD.MOV.U32 R2, RZ, RZ, R14 ;  /* 0x000000ffff026224 */ /* 0x002fe400078e000e */
[----:B------:R-:W-:-:S05]  /*16760*/  @P6 IMAD.MOV.U32 R3, RZ, RZ, R15 ;  /* 0x000000ffff036224 */ /* 0x000fca00078e000f */
[----:B------:R1:W-:Y:S01]  /*16770*/  @P6 STG.E.U16 desc[UR12][R2.64+0xd0], R78 ;  /* 0x0000d04e02006986 */ /* 0x0003e2000c10150c */
[----:B------:R-:W-:Y:S01]  /*16780*/  FMUL R80, R80, UR16 ;  /* 0x0000001050507c20 */ /* 0x000fe20008400000 */
[----:B-1----:R-:W-:Y:S02]  /*16790*/  @P4 IMAD.MOV.U32 R2, RZ, RZ, R14 ;  /* 0x000000ffff024224 */ /* 0x002fe400078e000e */
[----:B------:R-:W-:-:S05]  /*167a0*/  @P4 IMAD.MOV.U32 R3, RZ, RZ, R15 ;  /* 0x000000ffff034224 */ /* 0x000fca00078e000f */
[----:B------:R1:W-:Y:S01]  /*167b0*/  @P4 STG.E.U16 desc[UR12][R2.64+0xd2], R79 ;  /* 0x0000d24f02004986 */ /* 0x0003e2000c10150c */
[C---:B------:R-:W-:Y:S02]  /*167c0*/  ISETP.GT.AND P4, PT, R0.reuse, 0xc0, P3 ;  /* 0x000000c00000780c */ /* 0x040fe40001f84270 */
[C---:B------:R-:W-:Y:S01]  /*167d0*/  ISETP.GT.AND P2, PT, R0.reuse, 0xc8, P2 ;  /* 0x000000c80000780c */ /* 0x040fe20001744270 */
[----:B------:R-:W-:Y:S01]  /*167e0*/  FMUL R81, R81, UR16 ;  /* 0x0000001051517c20 */ /* 0x000fe20008400000 */
[----:B------:R-:W-:Y:S02]  /*167f0*/  F2FP.BF16.F32.PACK_AB R80, RZ, R80 ;  /* 0x00000050ff50723e */ /* 0x000fe400000010ff */
[----:B------:R-:W-:Y:S01]  /*16800*/  ISETP.GT.AND P3, PT, R0, 0xc8, P3 ;  /* 0x000000c80000780c */ /* 0x000fe20001f64270 */
[----:B-1----:R-:W-:Y:S02]  /*16810*/  @P5 IMAD.MOV.U32 R2, RZ, RZ, R4 ;  /* 0x000000ffff025224 */ /* 0x002fe400078e0004 */
[----:B------:R-:W-:Y:S01]  /*16820*/  @P5 IMAD.MOV.U32 R3, RZ, RZ, R5 ;  /* 0x000000ffff035224 */ /* 0x000fe200078e0005 */
[----:B------:R-:W-:Y:S01]  /*16830*/  F2FP.BF16.F32.PACK_AB R81, RZ, R81 ;  /* 0x00000051ff51723e */ /* 0x000fe200000010ff */
[----:B------:R-:W-:-:S03]  /*16840*/  FMUL R82, R82, UR16 ;  /* 0x0000001052527c20 */ /* 0x000fc60008400000 */
[----:B------:R1:W-:Y:S01]  /*16850*/  @P5 STG.E.U16 desc[UR12][R2.64+0xe0], R80 ;  /* 0x0000e05002005986 */ /* 0x0003e2000c10150c */
[C---:B------:R-:W-:Y:S02]  /*16860*/  ISETP.GT.AND P6, PT, R0.reuse, 0xc0, P0 ;  /* 0x000000c00000780c */ /* 0x040fe400007c4270 */
[C---:B------:R-:W-:Y:S02]  /*16870*/  ISETP.GT.AND P5, PT, R0.reuse, 0xc0, P1 ;  /* 0x000000c00000780c */ /* 0x040fe40000fa4270 */
[----:B------:R-:W-:Y:S01]  /*16880*/  ISETP.GT.AND P0, PT, R0, 0xc8, P0 ;  /* 0x000000c80000780c */ /* 0x000fe20000704270 */
[----:B-1----:R-:W-:Y:S02]  /*16890*/  @P4 IMAD.MOV.U32 R2, RZ, RZ, R4 ;  /* 0x000000ffff024224 */ /* 0x002fe400078e0004 */
[----:B------:R-:W-:Y:S01]  /*168a0*/  @P4 IMAD.MOV.U32 R3, RZ, RZ, R5 ;  /* 0x000000ffff034224 */ /* 0x000fe200078e0005 */
[----:B------:R-:W-:Y:S01]  /*168b0*/  F2FP.BF16.F32.PACK_AB R82, RZ, R82 ;  /* 0x00000052ff52723e */ /* 0x000fe200000010ff */
[----:B------:R-:W-:-:S03]  /*168c0*/  FMUL R83, R83, UR16 ;  /* 0x0000001053537c20 */ /* 0x000fc60008400000 */
[----:B------:R1:W-:Y:S01]  /*168d0*/  @P4 STG.E.U16 desc[UR12][R2.64+0xe2], R81 ;  /* 0x0000e25102004986 */ /* 0x0003e2000c10150c */
[----:B------:R-:W-:Y:S01]  /*168e0*/  FMUL R84, R84, UR16 ;  /* 0x0000001054547c20 */ /* 0x000fe20008400000 */
[----:B------:R-:W-:Y:S01]  /*168f0*/  ISETP.GT.AND P1, PT, R0, 0xc8, P1 ;  /* 0x000000c80000780c */ /* 0x000fe20000f24270 */
[----:B------:R-:W-:Y:S01]  /*16900*/  FMUL R85, R85, UR16 ;  /* 0x0000001055557c20 */ /* 0x000fe20008400000 */
[----:B------:R-:W-:Y:S01]  /*16910*/  F2FP.BF16.F32.PACK_AB R83, RZ, R83 ;  /* 0x00000053ff53723e */ /* 0x000fe200000010ff */
[----:B------:R-:W-:Y:S01]  /*16920*/  FMUL R86, R86, UR16 ;  /* 0x0000001056567c20 */ /* 0x000fe20008400000 */
[----:B-1----:R-:W-:Y:S02]  /*16930*/  @P2 IMAD.MOV.U32 R2, RZ, RZ, R14 ;  /* 0x000000ffff022224 */ /* 0x002fe400078e000e */
[----:B------:R-:W-:-:S05]  /*16940*/  @P2 IMAD.MOV.U32 R3, RZ, RZ, R15 ;  /* 0x000000ffff032224 */ /* 0x000fca00078e000f */
[----:B------:R1:W-:Y:S01]  /*16950*/  @P2 STG.E.U16 desc[UR12][R2.64+0xe0], R82 ;  /* 0x0000e05202002986 */ /* 0x0003e2000c10150c */
[----:B------:R-:W-:Y:S01]  /*16960*/  F2FP.BF16.F32.PACK_AB R84, RZ, R84 ;  /* 0x00000054ff54723e */ /* 0x000fe200000010ff */
[----:B------:R-:W-:Y:S01]  /*16970*/  @P5 IMAD.MOV.U32 R6, RZ, RZ, R4 ;  /* 0x000000ffff065224 */ /* 0x000fe200078e0004 */
[----:B------:R-:W-:Y:S01]  /*16980*/  F2FP.BF16.F32.PACK_AB R85, RZ, R85 ;  /* 0x00000055ff55723e */ /* 0x000fe200000010ff */
[----:B------:R-:W-:Y:S01]  /*16990*/  @P5 IMAD.MOV.U32 R7, RZ, RZ, R5 ;  /* 0x000000ffff075224 */ /* 0x000fe200078e0005 */
[----:B------:R-:W-:Y:S01]  /*169a0*/  F2FP.BF16.F32.PACK_AB R86, RZ, R86 ;  /* 0x00000056ff56723e */ /* 0x000fe200000010ff */
[----:B-1----:R-:W-:Y:S02]  /*169b0*/  @P3 IMAD.MOV.U32 R2, RZ, RZ, R14 ;  /* 0x000000ffff023224 */ /* 0x002fe400078e000e */
[----:B------:R-:W-:-:S05]  /*169c0*/  @P3 IMAD.MOV.U32 R3, RZ, RZ, R15 ;  /* 0x000000ffff033224 */ /* 0x000fca00078e000f */
[----:B------:R1:W-:Y:S04]  /*169d0*/  @P3 STG.E.U16 desc[UR12][R2.64+0xe2], R83 ;  /* 0x0000e25302003986 */ /* 0x0003e8000c10150c */
[----:B------:R2:W-:Y:S04]  /*169e0*/  @P6 STG.E.U16 desc[UR12][R4.64+0xf0], R84 ;  /* 0x0000f05404006986 */ /* 0x0005e8000c10150c */
[----:B------:R2:W-:Y:S01]  /*169f0*/  @P5 STG.E.U16 desc[UR12][R6.64+0xf2], R85 ;  /* 0x0000f25506005986 */ /* 0x0005e2000c10150c */
[----:B-1----:R-:W-:Y:S02]  /*16a00*/  @P0 IMAD.MOV.U32 R2, RZ, RZ, R14 ;  /* 0x000000ffff020224 */ /* 0x002fe400078e000e */
[----:B------:R-:W-:-:S02]  /*16a10*/  @P0 IMAD.MOV.U32 R3, RZ, RZ, R15 ;  /* 0x000000ffff030224 */ /* 0x000fc400078e000f */
[----:B------:R-:W-:-:S03]  /*16a20*/  FMUL R87, R87, UR16 ;  /* 0x0000001057577c20 */ /* 0x000fc60008400000 */
[----:B------:R2:W-:Y:S01]  /*16a30*/  @P0 STG.E.U16 desc[UR12][R2.64+0xf0], R86 ;  /* 0x0000f05602000986 */ /* 0x0005e2000c10150c */
[----:B------:R-:W-:Y:S05]  /*16a40*/  @!P1 EXIT ;  /* 0x000000000000994d */ /* 0x000fea0003800000 */
[----:B------:R-:W-:-:S05]  /*16a50*/  F2FP.BF16.F32.PACK_AB R87, RZ, R87 ;  /* 0x00000057ff57723e */ /* 0x000fca00000010ff */
[----:B------:R-:W-:Y:S01]  /*16a60*/  STG.E.U16 desc[UR12][R14.64+0xf2], R87 ;  /* 0x0000f2570e007986 */ /* 0x000fe2000c10150c */
[----:B------:R-:W-:Y:S05]  /*16a70*/  EXIT ;  /* 0x000000000000794d */ /* 0x000fea0003800000 */
.L_x_10:
[----:B------:R-:W-:-:S13]  /*16a80*/  ISETP.NE.AND P0, PT, RZ, UR6, PT ;  /* 0x00000006ff007c0c */ /* 0x000fda000bf05270 */
[----:B------:R-:W-:Y:S05]  /*16a90*/  @P0 EXIT ;  /* 0x000000000000094d */ /* 0x000fea0003800000 */
[----:B------:R-:W-:-:S13]  /*16aa0*/  ELECT P0, URZ, PT ;  /* 0x00000000003f782f */ /* 0x000fda0003800000 */
[----:B------:R-:W-:Y:S05]  /*16ab0*/  @!P0 BRA `(.L_x_525) ;  /* 0x0000000800208947 */ /* 0x000fea0003800000 */
[----:B------:R-:W-:-:S06]  /*16ac0*/  UISETP.GE.AND UP0, UPT, UR52, 0x1, UPT ;  /* 0x000000013400788c */ /* 0x000fcc000bf06270 */
[----:B------:R-:W-:-:S13]  /*16ad0*/  PLOP3.LUT P0, PT, PT, PT, UP0, 0x80, 0x0 ;  /* 0x000000000000781c */ /* 0x000fda0003f0f008 */
[----:B------:R-:W-:Y:S05]  /*16ae0*/  @!P0 BRA `(.L_x_525) ;  /* 0x0000000800148947 */ /* 0x000fea0003800000 */
[----:B------:R-:W0:Y:S01]  /*16af0*/  S2R R0, SR_CTAID.X ;  /* 0x0000000000007919 */ /* 0x000e220000002500 */
[----:B------:R-:W1:Y:S01]  /*16b00*/  LDC.64 R2, c[0x0][0x4d8] ;  /* 0x00013600ff027b82 */ /* 0x000e620000000a00 */
[----:B------:R-:W-:Y:S01]  /*16b10*/  ULDC.64 UR4, c[0x0][0x4b0] ;  /* 0x00012c0000047ab9 */ /* 0x000fe20000000a00 */
[----:B------:R-:W-:Y:S01]  /*16b20*/  LOP3.LUT P0, RZ, R7, 0x1f, RZ, 0xc0, !PT ;  /* 0x0000001f07ff7812 */ /* 0x000fe2000780c0ff */
[----:B------:R-:W-:Y:S01]  /*16b30*/  IMAD.U32 R7, RZ, RZ, UR4 ;  /* 0x00000004ff077e24 */ /* 0x000fe2000f8e00ff */
[----:B------:R-:W-:Y:S01]  /*16b40*/  UIADD3 UR4, UR48, 0x1, URZ ;  /* 0x0000000130047890 */ /* 0x000fe2000fffe03f */
[----:B------:R-:W-:Y:S01]  /*16b50*/  IMAD.U32 R4, RZ, RZ, UR5 ;  /* 0x00000005ff047e24 */ /* 0x000fe2000f8e00ff */
[C---:B------:R-:W-:Y:S01]  /*16b60*/  ISETP.NE.AND P2, PT, R5.reuse, RZ, PT ;  /* 0x000000ff0500720c */ /* 0x040fe20003f45270 */
[----:B------:R-:W-:Y:S01]  /*16b70*/  IMAD.U32 R9, RZ, RZ, UR22 ;  /* 0x00000016ff097e24 */ /* 0x000fe2000f8e00ff */
[----:B------:R-:W-:Y:S01]  /*16b80*/  ISETP.NE.OR P0, PT, R5, RZ, !P0 ;  /* 0x000000ff0500720c */ /* 0x000fe20004705670 */
[----:B------:R-:W-:-:S02]  /*16b90*/  IMAD.MOV.U32 R14, RZ, RZ, RZ ;  /* 0x000000ffff0e7224 */ /* 0x000fc400078e00ff */
[----:B------:R-:W-:Y:S02]  /*16ba0*/  IMAD.SHL.U32 R9, R9, 0x80, RZ ;  /* 0x0000008009097824 */ /* 0x000fe400078e00ff */
[----:B------:R-:W-:Y:S02]  /*16bb0*/  IMAD.U32 R15, RZ, RZ, UR4 ;  /* 0x00000004ff0f7e24 */ /* 0x000fe4000f8e00ff */
[----:B------:R-:W-:Y:S02]  /*16bc0*/  VIADD R16, R9, 0x40 ;  /* 0x0000004009107836 */ /* 0x000fe40000000000 */
[----:B-1----:R-:W-:Y:S02]  /*16bd0*/  IMAD R6, R7, UR23, R2 ;  /* 0x0000001707067c24 */ /* 0x002fe4000f8e0202 */
[----:B------:R-:W-:Y:S02]  /*16be0*/  IMAD R7, R4, UR15, R3 ;  /* 0x0000000f04077c24 */ /* 0x000fe4000f8e0203 */
[----:B------:R-:W-:-:S02]  /*16bf0*/  IMAD.U32 R4, RZ, RZ, UR14 ;  /* 0x0000000eff047e24 */ /* 0x000fc4000f8e00ff */
[----:B------:R-:W-:Y:S02]  /*16c00*/  IMAD.MOV.U32 R2, RZ, RZ, 0x1 ;  /* 0x00000001ff027424 */ /* 0x000fe400078e00ff */
[----:B0-----:R-:W-:Y:S01]  /*16c10*/  IMAD.SHL.U32 R8, R0, 0x100, RZ ;  /* 0x0000010000087824 */ /* 0x001fe200078e00ff */
[----:B------:R-:W-:Y:S01]  /*16c20*/  LOP3.LUT R0, R4, 0x2, RZ, 0xfc, !PT ;  /* 0x0000000204007812 */ /* 0x000fe200078efcff */
[----:B------:R-:W-:Y:S02]  /*16c30*/  IMAD.MOV.U32 R3, RZ, RZ, RZ ;  /* 0x000000ffff037224 */ /* 0x000fe400078e00ff */
[C---:B------:R-:W-:Y:S02]  /*16c40*/  VIADD R11, R8.reuse, 0x40 ;  /* 0x00000040080b7836 */ /* 0x040fe40000000000 */
[C---:B------:R-:W-:Y:S02]  /*16c50*/  VIADD R12, R8.reuse, 0x80 ;  /* 0x00000080080c7836 */ /* 0x040fe40000000000 */
[----:B------:R-:W-:-:S07]  /*16c60*/  VIADD R13, R8, 0xc0 ;  /* 0x000000c0080d7836 */ /* 0x000fce0000000000 */
.L_x_529:
[----:B------:R-:W0:Y:S01]  /*16c70*/  S2R R5, SR_CgaCtaId ;  /* 0x0000000000057919 */ /* 0x000e220000008800 */
[----:B------:R-:W-:-:S04]  /*16c80*/  MOV R4, 0x400 ;  /* 0x0000040000047802 */ /* 0x000fc80000000f00 */
[----:B0-----:R-:W-:Y:S02]  /*16c90*/  LEA R10, R5, R4, 0x18 ;  /* 0x00000004050a7211 */ /* 0x001fe400078ec0ff */
[----:B------:R-:W-:-:S03]  /*16ca0*/  SHF.L.U32 R4, R2, 0x1f, RZ ;  /* 0x0000001f02047819 */ /* 0x000fc600000006ff */
[----:B------:R-:W-:-:S07]  /*16cb0*/  IMAD R5, R3, 0x8, R10 ;  /* 0x0000000803057824 */ /* 0x000fce00078e020a */
.L_x_526:
[----:B0-----:R0:W1:Y:S02]  /*16cc0*/  SYNCS.PHASECHK.TRANS64.TRYWAIT P1, [R5+URZ+0x36048], R4 ;  /* 0x03604804050075a7 */ /* 0x001064000802017f */
[----:B-1----:R-:W-:Y:S05]  /*16cd0*/  @!P1 NANOSLEEP.SYNCS 0x989680 ;  /* 0x009896800000995d */ /* 0x002fea0003900000 */
[----:B------:R-:W1:Y:S02]  /*16ce0*/  @!P1 SYNCS.PHASECHK.TRANS64 P1, [R5+URZ+0x36048], R4 ;  /* 0x03604804050095a7 */ /* 0x000e64000802007f */
[----:B-1----:R-:W-:Y:S05]  /*16cf0*/  @!P1 BRA `(.L_x_526) ;  /* 0xfffffffc00f09947 */ /* 0x002fea000383ffff */
[----:B0-----:R-:W0:Y:S02]  /*16d00*/  @!P2 LDC R4, c[0x0][0x500] ;  /* 0x00014000ff04ab82 */ /* 0x001e240000000800 */
[----:B0-----:R0:W-:Y:S02]  /*16d10*/  @!P2 SYNCS.ARRIVE.TRANS64 RZ, [R5+URZ+0x36000], R4 ;  /* 0x0360000405ffa9a7 */ /* 0x0011e4000800003f */
[----:B0-----:R-:W-:-:S04]  /*16d20*/  PRMT R4, R0, 0x9910, RZ ;  /* 0x0000991000047816 */ /* 0x001fc800000000ff */
[----:B------:R-:W-:-:S13]  /*16d30*/  ISETP.NE.AND P1, PT, R4, 0x2, PT ;  /* 0x000000020400780c */ /* 0x000fda0003f25270 */
[----:B------:R-:W-:Y:S05]  /*16d40*/  @P1 BRA `(.L_x_527) ;  /* 0x0000000000041947 */ /* 0x000fea0003800000 */
[----:B------:R-:W-:Y:S01]  /*16d50*/  BPT.TRAP 0x1 ;  /* 0x000000040000795c */ /* 0x000fe20000300000 */
.L_x_527:
[----:B------:R-:W-:Y:S05]  /*16d60*/  @P0 BRA `(.L_x_528) ;  /* 0x0000000000040947 */ /* 0x000fea0003800000 */
[----:B------:R-:W-:Y:S01]  /*16d70*/  BPT.TRAP 0x1 ;  /* 0x000000040000795c */ /* 0x000fe20000300000 */
.L_x_528:
[----:B------:R-:W-:Y:S01]  /*16d80*/  ULDC UR4, c[0x0][0x48c] ;  /* 0x0001230000047ab9 */ /* 0x000fe20000000800 */
[C---:B------:R-:W-:Y:S01]  /*16d90*/  R2UR UR16, R14.reuse ;  /* 0x000000000e1072ca */ /* 0x040fe200000e0000 */
[----:B------:R-:W-:Y:S01]  /*16da0*/  UISETP.NE.AND UP0, UPT, UR4, 0x1, UPT ;  /* 0x000000010400788c */ /* 0x000fe2000bf05270 */
[----:B------:R-:W-:Y:S01]  /*16db0*/  LEA R4, R3, 0x800, 0xd ;  /* 0x0000080003047811 */ /* 0x000fe200078e68ff */
[----:B------:R-:W-:Y:S01]  /*16dc0*/  VIADD R15, R15, 0xffffffff ;  /* 0xffffffff0f0f7836 */ /* 0x000fe20000000000 */
[----:B------:R-:W-:Y:S01]  /*16dd0*/  R2UR UR24, R3 ;  /* 0x00000000031872ca */ /* 0x000fe200000e0000 */
[----:B------:R-:W-:Y:S01]  /*16de0*/  ULDC.64 UR38, c[0x0][0x4b8] ;  /* 0x00012e0000267ab9 */ /* 0x000fe20000000a00 */
[----:B------:R-:W-:Y:S01]  /*16df0*/  R2UR UR25, R5 ;  /* 0x00000000051972ca */ /* 0x000fe200000e0000 */
[C---:B------:R-:W-:Y:S01]  /*16e00*/  IMAD R4, R3.reuse, -0x1000, R4 ;  /* 0xfffff00003047824 */ /* 0x040fe200078e0204 */
[----:B------:R-:W-:Y:S01]  /*16e10*/  R2UR UR27, R14 ;  /* 0x000000000e1b72ca */ /* 0x000fe200000e0000 */
[--C-:B------:R-:W-:Y:S01]  /*16e20*/  IMAD R5, R3, 0x2000, R10.reuse ;  /* 0x0000200003057824 */ /* 0x100fe200078e020a */
[----:B------:R-:W-:Y:S01]  /*16e30*/  R2UR UR26, R8 ;  /* 0x00000000081a72ca */ /* 0x000fe200000e0000 */
[----:B------:R-:W-:Y:S01]  /*16e40*/  IMAD R4, R4, 0x2, R10 ;  /* 0x0000000204047824 */ /* 0x000fe200078e020a */
[----:B------:R-:W-:Y:S01]  /*16e50*/  @UP0 ULDC.64 UR8, c[0x0][0x490] ;  /* 0x0001240000080ab9 */ /* 0x000fe20000000a00 */
[----:B------:R-:W-:Y:S01]  /*16e60*/  @UP0 ULDC.64 UR12, c[0x0][0x490] ;  /* 0x00012400000c0ab9 */ /* 0x000fe20000000a00 */
[----:B------:R-:W-:Y:S01]  /*16e70*/  UIMAD.WIDE.U32 UR6, UR16, UR8, URZ ;  /* 0x00000008100672a5 */ /* 0x000fe2000f8e003f */
[----:B------:R-:W-:Y:S01]  /*16e80*/  R2UR UR30, R11 ;  /* 0x000000000b1e72ca */ /* 0x000fe200000e0000 */
[----:B------:R-:W-:Y:S01]  /*16e90*/  UIMAD.WIDE.U32 UR10, UR16, UR12, URZ ;  /* 0x0000000c100a72a5 */ /* 0x000fe2000f8e003f */
[----:B------:R-:W-:Y:S01]  /*16ea0*/  R2UR UR8, R4 ;  /* 0x00000000040872ca */ /* 0x000fe200000e0000 */
[----:B------:R-:W-:Y:S01]  /*16eb0*/  UMOV UR5, UR16 ;  /* 0x0000001000057c82 */ /* 0x000fe20008000000 */
[----:B------:R-:W-:Y:S01]  /*16ec0*/  @UP0 USHF.R.U32.HI UR5, URZ, UR9, UR7 ;  /* 0x000000093f050299 */ /* 0x000fe20008011607 */
[----:B------:R-:W-:Y:S01]  /*16ed0*/  PRMT R4, R6, 0x40, R7 ;  /* 0x0000004006047816 */ /* 0x000fe20000000007 */
[----:B------:R-:W-:Y:S01]  /*16ee0*/  ULDC UR12, c[0x0][0x498] ;  /* 0x00012600000c7ab9 */ /* 0x000fe20000000800 */
[----:B------:R-:W-:Y:S01]  /*16ef0*/  UMOV UR9, UR16 ;  /* 0x0000001000097c82 */ /* 0x000fe20008000000 */
[----:B------:R-:W-:Y:S01]  /*16f00*/  @UP0 USHF.R.U32.HI UR9, URZ, UR13, UR11 ;  /* 0x0000000d3f090299 */ /* 0x000fe2000801160b */
[----:B------:R-:W-:Y:S01]  /*16f10*/  R2UR UR6, R10 ;  /* 0x000000000a0672ca */ /* 0x000fe200000e0000 */
[----:B------:R-:W-:Y:S01]  /*16f20*/  UISETP.NE.AND UP0, UPT, UR12, 0x1, UPT ;  /* 0x000000010c00788c */ /* 0x000fe2000bf05270 */
[----:B------:R-:W-:Y:S01]  /*16f30*/  R2UR UR49, R4 ;  /* 0x00000000043172ca */ /* 0x000fe200000e0000 */
[----:B------:R-:W-:Y:S01]  /*16f40*/  ULDC.64 UR16, c[0x0][0x198] ;  /* 0x0000660000107ab9 */ /* 0x000fe20000000a00 */
[----:B------:R-:W-:Y:S01]  /*16f50*/  UMOV UR21, UR5 ;  /* 0x0000000500157c82 */ /* 0x000fe20008000000 */
[----:B------:R-:W-:Y:S01]  /*16f60*/  UIADD3 UR42, UP1, UR16, 0xf0, URZ ;  /* 0x000000f0102a7890 */ /* 0x000fe2000ff3e03f */
[----:B------:R-:W-:Y:S01]  /*16f70*/  R2UR UR34, R12 ;  /* 0x000000000c2272ca */ /* 0x000fe200000e0000 */
[----:B------:R-:W-:Y:S01]  /*16f80*/  UIADD3 UR50, UP2, UR16, 0x1f0, URZ ;  /* 0x000001f010327890 */ /* 0x000fe2000ff5e03f */
[----:B------:R-:W-:Y:S01]  /*16f90*/  R2UR UR16, R5 ;  /* 0x00000000051072ca */ /* 0x000fe200000e0000 */
[----:B------:R-:W-:Y:S01]  /*16fa0*/  UMOV UR13, UR9 ;  /* 0x00000009000d7c82 */ /* 0x000fe20008000000 */
[----:B------:R-:W-:Y:S01]  /*16fb0*/  UIADD3 UR11, -UR4, URZ, URZ ;  /* 0x0000003f040b7290 */ /* 0x000fe2000fffe13f */
[----:B------:R-:W-:Y:S01]  /*16fc0*/  R2UR UR18, R9 ;  /* 0x00000000091272ca */ /* 0x000fe200000e0000 */
[----:B------:R-:W-:Y:S01]  /*16fd0*/  @UP0 ULDC UR44, c[0x0][0x49c] ;  /* 0x00012700002c0ab9 */ /* 0x000fe20000000800 */
[----:B------:R-:W-:Y:S01]  /*16fe0*/  @UP0 ULDC UR46, c[0x0][0x49c] ;  /* 0x00012700002e0ab9 */ /* 0x000fe20000000800 */
[----:B------:R-:W-:Y:S01]  /*16ff0*/  UIMAD.WIDE.U32 UR44, UR5, UR44, URZ ;  /* 0x0000002c052c72a5 */ /* 0x000fe2000f8e003f */
[----:B------:R-:W-:Y:S01]  /*17000*/  ISETP.GT.AND P3, PT, R15, 0x1, PT ;  /* 0x000000010f00780c */ /* 0x000fe20003f64270 */
[----:B------:R-:W-:Y:S01]  /*17010*/  ULEA UR24, UR24, UR6, 0xe ;  /* 0x0000000618187291 */ /* 0x000fe2000f8e703f */
[----:B------:R-:W-:Y:S01]  /*17020*/  VIADD R3, R3, 0x1 ;  /* 0x0000000103037836 */ /* 0x000fe20000000000 */
[----:B------:R-:W-:Y:S01]  /*17030*/  UIMAD.WIDE.U32 UR46, UR9, UR46, URZ ;  /* 0x0000002e092e72a5 */ /* 0x000fe2000f8e003f */
[----:B------:R-:W-:Y:S01]  /*17040*/  VIADD R14, R14, 0x20 ;  /* 0x000000200e0e7836 */ /* 0x000fe20000000000 */
[----:B------:R-:W-:Y:S01]  /*17050*/  @UP0 ULDC UR6, c[0x0][0x4a0] ;  /* 0x0001280000060ab9 */ /* 0x000fe20000000800 */
[----:B------:R-:W-:Y:S01]  /*17060*/  @UP0 ULDC UR10, c[0x0][0x4a0] ;  /* 0x00012800000a0ab9 */ /* 0x000fe20000000800 */
[----:B------:R-:W-:Y:S01]  /*17070*/  @UP0 USHF.R.U32.HI UR21, URZ, UR6, UR45 ;  /* 0x000000063f150299 */ /* 0x000fe2000801162d */
[----:B------:R-:W-:Y:S01]  /*17080*/  R2UR UR6, R13 ;  /* 0x000000000d0672ca */ /* 0x000fe200000e0000 */
[----:B------:R-:W-:Y:S01]  /*17090*/  @UP0 USHF.R.U32.HI UR13, URZ, UR10, UR47 ;  /* 0x0000000a3f0d0299 */ /* 0x000fe2000801162f */
[----:B------:R-:W-:Y:S01]  /*170a0*/  R2UR UR10, R16 ;  /* 0x00000000100a72ca */ /* 0x000fe200000e0000 */
[----:B------:R-:W-:Y:S01]  /*170b0*/  UIADD3.X UR43, URZ, UR17, URZ, UP1, !UPT ;  /* 0x000000113f2b7290 */ /* 0x000fe20008ffe43f */
[----:B------:R-:W-:Y:S01]  /*170c0*/  ISETP.NE.AND P1, PT, R3, 0x9, PT ;  /* 0x000000090300780c */ /* 0x000fe20003f25270 */
[----:B------:R-:W-:-:S02]  /*170d0*/  UIADD3.X UR51, URZ, UR17, URZ, UP2, !UPT ;  /* 0x000000113f337290 */ /* 0x000fc400097fe43f */
[----:B------:R-:W-:Y:S01]  /*170e0*/  UIADD3 UR20, -UR21, URZ, URZ ;  /* 0x0000003f15147290 */ /* 0x000fe2000fffe13f */
[----:B------:R-:W-:Y:S01]  /*170f0*/  SEL R5, RZ, 0x1, P1 ;  /* 0x00000001ff057807 */ /* 0x000fe20000800000 */
[----:B------:R-:W-:Y:S01]  /*17100*/  UIADD3 UR17, -UR13, URZ, URZ ;  /* 0x0000003f0d117290 */ /* 0x000fe2000fffe13f */
[----:B------:R-:W-:Y:S01]  /*17110*/  SEL R3, R3, RZ, P1 ;  /* 0x000000ff03037207 */ /* 0x000fe20000800000 */
[----:B------:R-:W-:Y:S01]  /*17120*/  UIADD3 UR25, UR25, 0x36000, URZ ;  /* 0x0003600019197890 */ /* 0x000fe2000fffe03f */
[----:B------:R-:W-:Y:S01]  /*17130*/  LOP3.LUT R2, R2, R5, RZ, 0x3c, !PT ;  /* 0x0000000502027212 */ /* 0x000fe200078e3cff */
[----:B------:R-:W-:Y:S02]  /*17140*/  UIMAD UR19, UR5, UR11, UR27 ;  /* 0x0000000b051372a4 */ /* 0x000fe4000f8e021b */
[----:B------:R-:W-:Y:S02]  /*17150*/  UIMAD UR20, UR12, UR20, UR5 ;  /* 0x000000140c1472a4 */ /* 0x000fe4000f8e0205 */
[----:B------:R-:W-:-:S02]  /*17160*/  UIADD3 UR28, UR24, 0x1000, URZ ;  /* 0x00001000181c7890 */ /* 0x000fc4000fffe03f */
[----:B------:R-:W-:Y:S02]  /*17170*/  UIMAD UR11, UR9, UR11, UR27 ;  /* 0x0000000b090b72a4 */ /* 0x000fe4000f8e021b */
[----:B------:R-:W-:Y:S01]  /*17180*/  UIMAD UR12, UR12, UR17, UR9 ;  /* 0x000000110c0c72a4 */ /* 0x000fe2000f8e0209 */
[----:B------:R-:W-:Y:S01]  /*17190*/  ULDC.64 UR40, c[0x0][0x4d0] ;  /* 0x0001340000287ab9 */ /* 0x000fe20000000a00 */
[----:B------:R-:W-:Y:S02]  /*171a0*/  UIADD3 UR32, UR24, 0x2000, URZ ;  /* 0x0000200018207890 */ /* 0x000fe4000fffe03f */
[----:B------:R-:W-:Y:S02]  /*171b0*/  UIADD3 UR4, UR24, 0x3000, URZ ;  /* 0x0000300018047890 */ /* 0x000fe4000fffe03f */
[----:B------:R-:W-:Y:S02]  /*171c0*/  UIADD3 UR16, UR16, 0x24000, URZ ;  /* 0x0002400010107890 */ /* 0x000fe4000fffe03f */
[----:B------:R-:W-:-:S02]  /*171d0*/  UIMAD UR19, UR19, UR38, UR40 ;  /* 0x00000026131372a4 */ /* 0x000fc4000f8e0228 */
[----:B------:R-:W-:Y:S02]  /*171e0*/  UIMAD UR20, UR20, UR39, UR41 ;  /* 0x00000027141472a4 */ /* 0x000fe4000f8e0229 */
[----:B------:R-:W-:Y:S02]  /*171f0*/  UPRMT UR49, UR49, 0x5410, URZ ;  /* 0x0000541031317896 */ /* 0x000fe4000800003f */
[----:B------:R-:W-:Y:S02]  /*17200*/  UIADD3 UR8, UR8, 0x24000, URZ ;  /* 0x0002400008087890 */ /* 0x000fe4000fffe03f */
[----:B------:R-:W-:Y:S02]  /*17210*/  UIMAD UR11, UR11, UR38, UR40 ;  /* 0x000000260b0b72a4 */ /* 0x000fe4000f8e0228 */
[----:B------:R-:W-:Y:S01]  /*17220*/  UIMAD UR12, UR12, UR39, UR41 ;  /* 0x000000270c0c72a4 */ /* 0x000fe2000f8e0229 */
[----:B------:R-:W-:Y:S01]  /*17230*/  UMOV UR36, 0x0 ;  /* 0x0000000000247882 */ /* 0x000fe20000000000 */
[----:B------:R-:W-:Y:S01]  /*17240*/  UMOV UR37, 0x10000000 ;  /* 0x1000000000257882 */ /* 0x000fe20000000000 */
[----:B------:R-:W-:Y:S01]  /*17250*/  UMOV UR31, UR27 ;  /* 0x0000001b001f7c82 */ /* 0x000fe20008000000 */
[----:B------:R-:W-:Y:S01]  /*17260*/  UMOV UR29, UR25 ;  /* 0x00000019001d7c82 */ /* 0x000fe20008000000 */
[----:B------:R-:W-:Y:S01]  /*17270*/  UMOV UR35, UR27 ;  /* 0x0000001b00237c82 */ /* 0x000fe20008000000 */
[----:B------:R-:W-:Y:S01]  /*17280*/  UMOV UR33, UR25 ;  /* 0x0000001900217c82 */ /* 0x000fe20008000000 */
[----:B------:R0:W-:Y:S01]  /*17290*/  UTMALDG.2D [UR24], [UR42], desc[UR36] ;  /* 0x000024182a0075b4 */ /* 0x0001e20008009000 */
[----:B------:R-:W-:Y:S01]  /*172a0*/  UMOV UR7, UR27 ;  /* 0x0000001b00077c82 */ /* 0x000fe20008000000 */
[----:B------:R-:W-:Y:S01]  /*172b0*/  UMOV UR5, UR25 ;  /* 0x0000001900057c82 */ /* 0x000fe20008000000 */
[----:B------:R-:W-:Y:S01]  /*172c0*/  UMOV UR17, UR25 ;  /* 0x0000001900117c82 */ /* 0x000fe20008000000 */
[----:B------:R-:W-:Y:S01]  /*172d0*/  UMOV UR9, UR25 ;  /* 0x0000001900097c82 */ /* 0x000fe20008000000 */
[----:B------:R0:W-:Y:S01]  /*172e0*/  UTMALDG.2D [UR28], [UR42], desc[UR36] ;  /* 0x0000241c2a0075b4 */ /* 0x0001e20008009000 */
[----:B------:R0:W-:Y:S01]  /*172f0*/  UTMALDG.2D [UR32], [UR42], desc[UR36] ;  /* 0x000024202a0075b4 */ /* 0x0001e20008009000 */
[----:B------:R0:W-:Y:S01]  /*17300*/  UTMALDG.2D [UR4], [UR42], desc[UR36] ;  /* 0x000024042a0075b4 */ /* 0x0001e20008009000 */
[----:B------:R0:W-:Y:S01]  /*17310*/  UTMALDG.4D.IM2COL [UR16], [UR50], UR49 ;  /* 0x00000010320073b4 */ /* 0x0001e20008058031 */
[----:B------:R0:W-:Y:S02]  /*17320*/  UTMALDG.4D.IM2COL [UR8], [UR50], UR49 ;  /* 0x00000008320073b4 */ /* 0x0001e40008058031 */
[----:B0-----:R-:W-:Y:S05]  /*17330*/  @P3 BRA `(.L_x_529) ;  /* 0xfffffff8004c3947 */ /* 0x001fea000383ffff */
.L_x_525:
[----:B------:R-:W-:Y:S01]  /*17340*/  UISETP.GE.U32.AND UP1, UPT, UR48, 0x9, UPT ;  /* 0x000000093000788c */ /* 0x000fe2000bf26070 */
[----:B------:R-:W-:-:S05]  /*17350*/  IMAD.MOV.U32 R0, RZ, RZ, 0x1 ;  /* 0x00000001ff007424 */ /* 0x000fca00078e00ff */
[----:B------:R-:W-:-:S05]  /*17360*/  PLOP3.LUT P0, PT, PT, PT, UP1, 0x80, 0x0 ;  /* 0x000000000000781c */ /* 0x000fca0003f0f018 */
[----:B------:R-:W-:-:S04]  /*17370*/  @UP1 UIMAD.WIDE.U32 UR4, UR48, 0x38e38e39, URZ ;  /* 0x38e38e39300418a5 */ /* 0x000fc8000f8e003f */
[----:B------:R-:W-:-:S04]  /*17380*/  @UP1 USHF.R.U32.HI UR4, URZ, 0x1, UR5 ;  /* 0x000000013f041899 */ /* 0x000fc80008011605 */
[----:B------:R-:W-:-:S04]  /*17390*/  @UP1 ULOP3.LUT UR4, UR4, 0x1, URZ, 0xc0, !UPT ;  /* 0x0000000104041892 */ /* 0x000fc8000f8ec03f */
[----:B------:R-:W-:-:S04]  /*173a0*/  @UP1 UISETP.NE.U32.AND UP0, UPT, UR4, 0x1, UPT ;  /* 0x000000010400188c */ /* 0x000fc8000bf05070 */
[----:B------:R-:W-:-:S04]  /*173b0*/  @UP1 UISETP.NE.U32.AND.EX UP0, UPT, URZ, URZ, UPT, UP0 ;  /* 0x0000003f3f00128c */ /* 0x000fc8000bf05100 */
[----:B------:R-:W-:-:S06]  /*173c0*/  @UP1 USEL UR4, URZ, 0x1, !UP0 ;  /* 0x000000013f041887 */ /* 0x000fcc000c000000 */
[----:B------:R-:W-:Y:S01]  /*173d0*/  @P0 IMAD.U32 R0, RZ, RZ, UR4 ;  /* 0x00000004ff000e24 */ /* 0x000fe2000f8e00ff */
[----:B------:R-:W-:Y:S05]  /*173e0*/  WARPSYNC.ALL ;  /* 0x0000000000007948 */ /* 0x000fea0003800000 */
[----:B------:R-:W-:-:S13]  /*173f0*/  ELECT P0, URZ, PT ;  /* 0x00000000003f782f */ /* 0x000fda0003800000 */
[----:B------:R-:W-:Y:S05]  /*17400*/  @!P0 EXIT ;  /* 0x000000000000894d */ /* 0x000fea0003800000 */
[----:B------:R-:W-:-:S04]  /*17410*/  ULOP3.LUT UR14, UR14, 0x2, URZ, 0xfc, !UPT ;  /* 0x000000020e0e7892 */ /* 0x000fc8000f8efc3f */
[----:B------:R-:W-:-:S06]  /*17420*/  UISETP.NE.AND UP0, UPT, UR14, 0x3, UPT ;  /* 0x000000030e00788c */ /* 0x000fcc000bf05270 */
[----:B------:R-:W-:-:S13]  /*17430*/  PLOP3.LUT P0, PT, PT, PT, UP0, 0x80, 0x0 ;  /* 0x000000000000781c */ /* 0x000fda0003f0f008 */
[----:B------:R-:W-:Y:S05]  /*17440*/  @!P0 BRA `(.L_x_530) ;  /* 0x0000000000048947 */ /* 0x000fea0003800000 */
[----:B------:R-:W-:Y:S01]  /*17450*/  BPT.TRAP 0x1 ;  /* 0x000000040000795c */ /* 0x000fe20000300000 */
.L_x_530:
[----:B------:R-:W0:Y:S01]  /*17460*/  S2UR UR7, SR_CgaCtaId ;  /* 0x00000000000779c3 */ /* 0x000e220000008800 */
[----:B------:R-:W-:Y:S01]  /*17470*/  UIMAD.WIDE.U32 UR4, UR48, 0x38e38e39, URZ ;  /* 0x38e38e39300478a5 */ /* 0x000fe2000f8e003f */
[----:B------:R-:W-:Y:S01]  /*17480*/  SHF.L.U32 R2, R0, 0x1f, RZ ;  /* 0x0000001f00027819 */ /* 0x000fe200000006ff */
[----:B------:R-:W-:Y:S02]  /*17490*/  UMOV UR6, 0x400 ;  /* 0x0000040000067882 */ /* 0x000fe40000000000 */
[----:B------:R-:W-:-:S04]  /*174a0*/  USHF.R.U32.HI UR4, URZ, 0x1, UR5 ;  /* 0x000000013f047899 */ /* 0x000fc80008011605 */
[----:B------:R-:W-:Y:S02]  /*174b0*/  UIMAD UR48, UR4, -0x9, UR48 ;  /* 0xfffffff7043078a4 */ /* 0x000fe4000f8e0230 */
[----:B0-----:R-:W-:-:S04]  /*174c0*/  ULEA UR6, UR7, UR6, 0x18 ;  /* 0x0000000607067291 */ /* 0x001fc8000f8ec03f */
[----:B------:R-:W-:-:S04]  /*174d0*/  UIADD3 UR4, UR6, 0x36048, URZ ;  /* 0x0003604806047890 */ /* 0x000fc8000fffe03f */
[----:B------:R-:W-:-:S12]  /*174e0*/  ULEA UR5, UR48, UR4, 0x3 ;  /* 0x0000000430057291 */ /* 0x000fd8000f8e183f */
.L_x_531:
[----:B0-----:R-:W-:-:S04]  /*174f0*/  IMAD.U32 R3, RZ, RZ, UR5 ;  /* 0x00000005ff037e24 */ /* 0x001fc8000f8e00ff */
[----:B------:R0:W1:Y:S03]  /*17500*/  SYNCS.PHASECHK.TRANS64.TRYWAIT P0, [R3+URZ], R2 ;  /* 0x00000002030075a7 */ /* 0x000066000800017f */
[----:B-1----:R-:W-:Y:S05]  /*17510*/  @!P0 NANOSLEEP.SYNCS 0x989680 ;  /* 0x009896800000895d */ /* 0x002fea0003900000 */
[----:B------:R-:W1:Y:S02]  /*17520*/  @!P0 SYNCS.PHASECHK.TRANS64 P0, [R3+URZ], R2 ;  /* 0x00000002030085a7 */ /* 0x000e64000800007f */
[----:B-1----:R-:W-:Y:S05]  /*17530*/  @!P0 BRA `(.L_x_531) ;  /* 0xfffffffc00ec8947 */ /* 0x002fea000383ffff */
[----:B------:R-:W-:-:S04]  /*17540*/  UIADD3 UR48, UR48, 0x1, URZ ;  /* 0x0000000130307890 */ /* 0x000fc8000fffe03f */
[----:B------:R-:W-:-:S04]  /*17550*/  UISETP.NE.AND UP0, UPT, UR48, 0x9, UPT ;  /* 0x000000093000788c */ /* 0x000fc8000bf05270 */
[----:B------:R-:W-:Y:S02]  /*17560*/  USEL UR5, URZ, 0x1, UP0 ;  /* 0x000000013f057887 */ /* 0x000fe40008000000 */
[----:B------:R-:W-:-:S04]  /*17570*/  USEL UR48, UR48, URZ, UP0 ;  /* 0x0000003f30307287 */ /* 0x000fc80008000000 */
[----:B0-----:R-:W-:Y:S01]  /*17580*/  LOP3.LUT R2, R0, UR5, RZ, 0x3c, !PT ;  /* 0x0000000500027c12 */ /* 0x001fe2000f8e3cff */
[----:B------:R-:W-:-:S03]  /*17590*/  ULEA UR6, UR48, UR4, 0x3 ;  /* 0x0000000430067291 */ /* 0x000fc6000f8e183f */
[----:B------:R-:W-:-:S09]  /*175a0*/  SHF.L.U32 R0, R2, 0x1f, RZ ;  /* 0x0000001f02007819 */ /* 0x000fd200000006ff */
.L_x_532:
        /* <DEDUP_REMOVED lines=9> */
[----:B------:R-:W-:Y:S01]  /*17640*/  LOP3.LUT R2, R2, UR5, RZ, 0x3c, !PT ;  /* 0x0000000502027c12 */ /* 0x000fe2000f8e3cff */
[----:B------:R-:W-:-:S03]  /*17650*/  ULEA UR6, UR48, UR4, 0x3 ;  /* 0x0000000430067291 */ /* 0x000fc6000f8e183f */
[----:B0-----:R-:W-:-:S09]  /*17660*/  SHF.L.U32 R0, R2, 0x1f, RZ ;  /* 0x0000001f02007819 */ /* 0x001fd200000006ff */
.L_x_533:
        /* <DEDUP_REMOVED lines=12> */
.L_x_534:
        /* <DEDUP_REMOVED lines=12> */
.L_x_535:
        /* <DEDUP_REMOVED lines=12> */
.L_x_536:
        /* <DEDUP_REMOVED lines=12> */
.L_x_537:
        /* <DEDUP_REMOVED lines=12> */
.L_x_538:
        /* <DEDUP_REMOVED lines=12> */
.L_x_539:
[----:B0-----:R-:W-:-:S04]  /*17af0*/  IMAD.U32 R3, RZ, RZ, UR48 ;  /* 0x00000030ff037e24 */ /* 0x001fc8000f8e00ff */
[----:B------:R0:W1:Y:S03]  /*17b00*/  SYNCS.PHASECHK.TRANS64.TRYWAIT P0, [R3+URZ], R0 ;  /* 0x00000000030075a7 */ /* 0x000066000800017f */
[----:B-1----:R-:W-:Y:S05]  /*17b10*/  @!P0 NANOSLEEP.SYNCS 0x989680 ;  /* 0x009896800000895d */ /* 0x002fea0003900000 */
[----:B------:R-:W1:Y:S02]  /*17b20*/  @!P0 SYNCS.PHASECHK.TRANS64 P0, [R3+URZ], R0 ;  /* 0x00000000030085a7 */ /* 0x000e64000800007f */
[----:B-1----:R-:W-:Y:S05]  /*17b30*/  @P0 EXIT ;  /* 0x000000000000094d */ /* 0x002fea0003800000 */
[----:B------:R-:W-:Y:S05]  /*17b40*/  BRA `(.L_x_539) ;  /* 0xfffffffc00e87947 */ /* 0x000fea000383ffff */
.L_x_540:
[----:B------:R-:W-:-:S00]  /*17b50*/  BRA `(.L_x_540) ;  /* 0xfffffffc00fc7947 */ /* 0x000fc0000383ffff */
[----:B------:R-:W-:-:S00]  /*17b60*/  NOP ;  /* 0x0000000000007918 */ /* 0x000fc00000000000 */
        /* <DEDUP_REMOVED lines=9> */
.L_x_541:


//--------------------- .nv.shared._ZN7cutlass13device_kernelINS_4conv6kernel13ConvUniversalINS1_16ConvProblemShapeILNS1_8OperatorE2ELi2EEENS1_10collective14CollectiveConvINS1_46MainloopSm90TmaGmmaWarpSpecializedImplicitGemmILS5_2ELi9ELi2EN4cute5tupleIJNSA_1CILi1EEESD_SD_EEENS1_36KernelImplicitTmaWarpSpecializedSm90ELi1EEENSB_IJNSC_ILi256EEENSB_IJNSC_ILi128EEEEEENSB_IJNSC_ILi32EEEEEEEEENS_10bfloat16_tESN_NSA_8TiledMMAINSA_8MMA_AtomIJNSA_4SM904GMMA28MMA_64x128x16_F32BF16BF16_SSILNSR_5MajorE1ELST_1ELNSR_7ScaleInE1ELSU_1EEEEEENSA_6LayoutISE_NSB_IJNSC_ILi0EEESY_SY_EEEEENSB_IJNSA_10UnderscoreES11_S11_EEEEENS7_6detail26Sm90ImplicitGemmTileTraitsINSA_13SM90_TMA_LOADENSA_14ComposedLayoutINSA_7SwizzleILi3ELi4ELi3EEENSA_18smem_ptr_flag_bitsILi16EEENSX_INSB_IJNSB_IJNSC_ILi64EEENSC_ILi4EEEEEENSB_IJNSC_ILi8EEES1D_EEENSB_IJSD_NSC_ILi9EEEEEEEEENSB_IJNSB_IJSD_NSC_ILi2048EEEEEENSB_IJS1C_NSC_ILi512EEEEEENSB_IJSY_NSC_ILi8192EEEEEEEEEEEEEvEENS15_INSA_20SM90_TMA_LOAD_IM2COLENS17_IS19_S1B_NSX_INSB_IJNSB_IJS1C_NSC_ILi2EEEEEES1G_S1I_EEENSB_IJS1L_S1N_NSB_IJSY_NSC_ILi4096EEEEEEEEEEEEEvEEEENS_8epilogue10collective6detail29Sm90TmaWarpSpecializedAdapterINS26_15DefaultEpilogueISN_NSB_IJlNSB_IJSD_llEEESY_EEES2B_NS25_6thread17LinearCombinationISN_Li1EffLNS2C_9ScaleType4KindE0ELNS_15FloatRoundStyleE2ESN_EENS_4gemm15EpilogueDefaultEEEEEvvEEEEvNT_6ParamsE --------------------------
	.section	.nv.shared._ZN7cutlass13device_kernelINS_4conv6kernel13ConvUniversalINS1_16ConvProblemShapeILNS1_8OperatorE2ELi2EEENS1_10collective14CollectiveConvINS1_46MainloopSm90TmaGmmaWarpSpecializedImplicitGemmILS5_2ELi9ELi2EN4cute5tupleIJNSA_1CILi1EEESD_SD_EEENS1_36KernelImplicitTmaWarpSpecializedSm90ELi1EEENSB_IJNSC_ILi256EEENSB_IJNSC_ILi128EEEEEENSB_IJNSC_ILi32EEEEEEEEENS_10bfloat16_tESN_NSA_8TiledMMAINSA_8MMA_AtomIJNSA_4SM904GMMA28MMA_64x128x16_F32BF16BF16_SSILNSR_5MajorE1ELST_1ELNSR_7ScaleInE1ELSU_1EEEEEENSA_6LayoutISE_NSB_IJNSC_ILi0EEESY_SY_EEEEENSB_IJNSA_10UnderscoreES11_S11_EEEEENS7_6detail26Sm90ImplicitGemmTileTraitsINSA_13SM90_TMA_LOADENSA_14ComposedLayoutINSA_7SwizzleILi3ELi4ELi3EEENSA_18smem_ptr_flag_bitsILi16EEENSX_INSB_IJNSB_IJNSC_ILi64EEENSC_ILi4EEEEEENSB_IJNSC_ILi8EEES1D_EEENSB_IJSD_NSC_ILi9EEEEEEEEENSB_IJNSB_IJSD_NSC_ILi2048EEEEEENSB_IJS1C_NSC_ILi512EEEEEENSB_IJSY_NSC_ILi8192EEEEEEEEEEEEEvEENS15_INSA_20SM90_TMA_LOAD_IM2COLENS17_IS19_S1B_NSX_INSB_IJNSB_IJS1C_NSC_ILi2EEEEEES1G_S1I_EEENSB_IJS1L_S1N_NSB_IJSY_NSC_ILi4096EEEEEEEEEEEEEvEEEENS_8epilogue10collective6detail29Sm90TmaWarpSpecializedAdapterINS26_15DefaultEpilogueISN_NSB_IJlNSB_IJSD_llEEESY_EEES2B_NS25_6thread17LinearCombinationISN_Li1EffLNS2C_9ScaleType4KindE0ELNS_15FloatRoundStyleE2ESN_EENS_4gemm15EpilogueDefaultEEEEEvvEEEEvNT_6ParamsE,"aw",@nobits
	.sectionflags	@""
	.align	16
	.zero		1024


//--------------------- .nv.shared.reserved.0     --------------------------
	.section	.nv.shared.reserved.0,"aw",@nobits
	.weak		__nv_reservedSMEM_offset_0_alias
	.size		__nv_reservedSMEM_offset_0_alias, 0, 0
	.other		__nv_reservedSMEM_offset_0_alias,@"STO_CUDA_RESERVED_SHARED STV_DEFAULT"
__nv_reservedSMEM_offset_0_alias:
	.zero		0


//--------------------- .nv.global                --------------------------
	.section	.nv.global,"aw",@nobits
.nv.global:
	.type		_ZN39_INTERNAL_b687de17_4_k_cu_6543357c_35584cute1_E,@object
	.size		_ZN39_INTERNAL_b687de17_4_k_cu_6543357c_35584cute1_E,(_ZN39_INTERNAL_b687de17_4_k_cu_6543357c_35584cuda3std3__45__cpo6cbeginE - _ZN39_INTERNAL_b687de17_4_k_cu_6543357c_35584cute1_E)
_ZN39_INTERNAL_b687de17_4_k_cu_6543357c_35584cute1_E:
	.zero		1
	.type		_ZN39_INTERNAL_b687de17_4_k_cu_6543357c_35584cuda3std3__45__cpo6cbeginE,@object
	.size		_ZN39_INTERNAL_b687de17_4_k_cu_6543357c_35584cuda3std3__45__cpo6cbeginE,(_ZN39_INTERNAL_b687de17_4_k_cu_6543357c_35584cuda3std3__48in_placeE - _ZN39_INTERNAL_b687de17_4_k_cu_6543357c_35584cuda3std3__45__cpo6cbeginE)
_ZN39_INTERNAL_b687de17_4_k_cu_6543357c_35584cuda3std3__45__cpo6cbeginE:
	.zero		1
	.type		_ZN39_INTERNAL_b687de17_4_k_cu_6543357c_35584cuda3std3__48in_placeE,@object
	.size		_ZN39_INTERNAL_b687de17_4_k_cu_6543357c_35584cuda3std3__48in_placeE,(_ZN39_INTERNAL_b687de17_4_k_cu_6543357c_35584cuda3std6ranges3__45__cpo9iter_moveE - _ZN39_INTERNAL_b687de17_4_k_cu_6543357c_35584cuda3std3__48in_placeE)
_ZN39_INTERNAL_b687de17_4_k_cu_6543357c_35584cuda3std3__48in_placeE:
	.zero		1
	.type		_ZN39_INTERNAL_b687de17_4_k_cu_6543357c_35584cuda3std6ranges3__45__cpo9iter_moveE,@object
	.size		_ZN39_INTERNAL_b687de17_4_k_cu_6543357c_35584cuda3std6ranges3__45__cpo9iter_moveE,(_ZN39_INTERNAL_b687de17_4_k_cu_6543357c_35584cuda3std3__45__cpo5beginE - _ZN39_INTERNAL_b687de17_4_k_cu_6543357c_35584cuda3std6ranges3__45__cpo9iter_moveE)
_ZN39_INTERNAL_b687de17_4_k_cu_6543357c_35584cuda3std6ranges3__45__cpo9iter_moveE:
	.zero		1
	.type		_ZN39_INTERNAL_b687de17_4_k_cu_6543357c_35584cuda3std3__45__cpo5beginE,@object
	.size		_ZN39_INTERNAL_b687de17_4_k_cu_6543357c_35584cuda3std3__45__cpo5beginE,(_ZN39_INTERNAL_b687de17_4_k_cu_6543357c_35584cuda3std3__441_GLOBAL__N__b687de17_4_k_cu_6543357c_35586ignoreE - _ZN39_INTERNAL_b687de17_4_k_cu_6543357c_35584cuda3std3__45__cpo5beginE)
_ZN39_INTERNAL_b687de17_4_k_cu_6543357c_35584cuda3std3__45__cpo5beginE:
	.zero		1
	.type		_ZN39_INTERNAL_b687de17_4_k_cu_6543357c_35584cuda3std3__441_GLOBAL__N__b687de17_4_k_cu_6543357c_35586ignoreE,@object
	.size		_ZN39_INTERNAL_b687de17_4_k_cu_6543357c_35584cuda3std3__441_GLOBAL__N__b687de17_4_k_cu_6543357c_35586ignoreE,(_ZN39_INTERNAL_b687de17_4_k_cu_6543357c_35584cute7productE - _ZN39_INTERNAL_b687de17_4_k_cu_6543357c_35584cuda3std3__441_GLOBAL__N__b687de17_4_k_cu_6543357c_35586ignoreE)
_ZN39_INTERNAL_b687de17_4_k_cu_6543357c_35584cuda3std3__441_GLOBAL__N__b687de17_4_k_cu_6543357c_35586ignoreE:
	.zero		1
	.type		_ZN39_INTERNAL_b687de17_4_k_cu_6543357c_35584cute7productE,@object
	.size		_ZN39_INTERNAL_b687de17_4_k_cu_6543357c_35584cute7productE,(_ZN39_INTERNAL_b687de17_4_k_cu_6543357c_35584cuda3std3__45__cpo3endE - _ZN39_INTERNAL_b687de17_4_k_cu_6543357c_35584cute7productE)
_ZN39_INTERNAL_b687de17_4_k_cu_6543357c_35584cute7productE:
	.zero		1
	.type		_ZN39_INTERNAL_b687de17_4_k_cu_6543357c_35584cuda3std3__45__cpo3endE,@object
	.size		_ZN39_INTERNAL_b687de17_4_k_cu_6543357c_35584cuda3std3__45__cpo3endE,(_ZN39_INTERNAL_b687de17_4_k_cu_6543357c_35584cuda3std3__419piecewise_constructE - _ZN39_INTERNAL_b687de17_4_k_cu_6543357c_35584cuda3std3__45__cpo3endE)
_ZN39_INTERNAL_b687de17_4_k_cu_6543357c_35584cuda3std3__45__cpo3endE:
	.zero		1
	.type		_ZN39_INTERNAL_b687de17_4_k_cu_6543357c_35584cuda3std3__419piecewise_constructE,@object
	.size		_ZN39_INTERNAL_b687de17_4_k_cu_6543357c_35584cuda3std3__419piecewise_constructE,(_ZN39_INTERNAL_b687de17_4_k_cu_6543357c_35584cuda3std3__45__cpo4cendE - _ZN39_INTERNAL_b687de17_4_k_cu_6543357c_35584cuda3std3__419piecewise_constructE)
_ZN39_INTERNAL_b687de17_4_k_cu_6543357c_35584cuda3std3__419piecewise_constructE:
	.zero		1
	.type		_ZN39_INTERNAL_b687de17_4_k_cu_6543357c_35584cuda3std3__45__cpo4cendE,@object
	.size		_ZN39_INTERNAL_b687de17_4_k_cu_6543357c_35584cuda3std3__45__cpo4cendE,(_ZN39_INTERNAL_b687de17_4_k_cu_6543357c_35584cuda3std6ranges3__45__cpo4swapE - _ZN39_INTERNAL_b687de17_4_k_cu_6543357c_35584cuda3std3__45__cpo4cendE)
_ZN39_INTERNAL_b687de17_4_k_cu_6543357c_35584cuda3std3__45__cpo4cendE:
	.zero		1
	.type		_ZN39_INTERNAL_b687de17_4_k_cu_6543357c_35584cuda3std6ranges3__45__cpo4swapE,@object
	.size		_ZN39_INTERNAL_b687de17_4_k_cu_6543357c_35584cuda3std6ranges3__45__cpo4swapE,(.L_7 - _ZN39_INTERNAL_b687de17_4_k_cu_6543357c_35584cuda3std6ranges3__45__cpo4swapE)
_ZN39_INTERNAL_b687de17_4_k_cu_6543357c_35584cuda3std6ranges3__45__cpo4swapE:
	.zero		1
.L_7:


//--------------------- .nv.constant0._ZN7cutlass13device_kernelINS_4conv6kernel13ConvUniversalINS1_16ConvProblemShapeILNS1_8OperatorE2ELi2EEENS1_10collective14CollectiveConvINS1_46MainloopSm90TmaGmmaWarpSpecializedImplicitGemmILS5_2ELi9ELi2EN4cute5tupleIJNSA_1CILi1EEESD_SD_EEENS1_36KernelImplicitTmaWarpSpecializedSm90ELi1EEENSB_IJNSC_ILi256EEENSB_IJNSC_ILi128EEEEEENSB_IJNSC_ILi32EEEEEEEEENS_10bfloat16_tESN_NSA_8TiledMMAINSA_8MMA_AtomIJNSA_4SM904GMMA28MMA_64x128x16_F32BF16BF16_SSILNSR_5MajorE1ELST_1ELNSR_7ScaleInE1ELSU_1EEEEEENSA_6LayoutISE_NSB_IJNSC_ILi0EEESY_SY_EEEEENSB_IJNSA_10UnderscoreES11_S11_EEEEENS7_6detail26Sm90ImplicitGemmTileTraitsINSA_13SM90_TMA_LOADENSA_14ComposedLayoutINSA_7SwizzleILi3ELi4ELi3EEENSA_18smem_ptr_flag_bitsILi16EEENSX_INSB_IJNSB_IJNSC_ILi64EEENSC_ILi4EEEEEENSB_IJNSC_ILi8EEES1D_EEENSB_IJSD_NSC_ILi9EEEEEEEEENSB_IJNSB_IJSD_NSC_ILi2048EEEEEENSB_IJS1C_NSC_ILi512EEEEEENSB_IJSY_NSC_ILi8192EEEEEEEEEEEEEvEENS15_INSA_20SM90_TMA_LOAD_IM2COLENS17_IS19_S1B_NSX_INSB_IJNSB_IJS1C_NSC_ILi2EEEEEES1G_S1I_EEENSB_IJS1L_S1N_NSB_IJSY_NSC_ILi4096EEEEEEEEEEEEEvEEEENS_8epilogue10collective6detail29Sm90TmaWarpSpecializedAdapterINS26_15DefaultEpilogueISN_NSB_IJlNSB_IJSD_llEEESY_EEES2B_NS25_6thread17LinearCombinationISN_Li1EffLNS2C_9ScaleType4KindE0ELNS_15FloatRoundStyleE2ESN_EENS_4gemm15EpilogueDefaultEEEEEvvEEEEvNT_6ParamsE --------------------------
	.section	.nv.constant0._ZN7cutlass13device_kernelINS_4conv6kernel13ConvUniversalINS1_16ConvProblemShapeILNS1_8OperatorE2ELi2EEENS1_10collective14CollectiveConvINS1_46MainloopSm90TmaGmmaWarpSpecializedImplicitGemmILS5_2ELi9ELi2EN4cute5tupleIJNSA_1CILi1EEESD_SD_EEENS1_36KernelImplicitTmaWarpSpecializedSm90ELi1EEENSB_IJNSC_ILi256EEENSB_IJNSC_ILi128EEEEEENSB_IJNSC_ILi32EEEEEEEEENS_10bfloat16_tESN_NSA_8TiledMMAINSA_8MMA_AtomIJNSA_4SM904GMMA28MMA_64x128x16_F32BF16BF16_SSILNSR_5MajorE1ELST_1ELNSR_7ScaleInE1ELSU_1EEEEEENSA_6LayoutISE_NSB_IJNSC_ILi0EEESY_SY_EEEEENSB_IJNSA_10UnderscoreES11_S11_EEEEENS7_6detail26Sm90ImplicitGemmTileTraitsINSA_13SM90_TMA_LOADENSA_14ComposedLayoutINSA_7SwizzleILi3ELi4ELi3EEENSA_18smem_ptr_flag_bitsILi16EEENSX_INSB_IJNSB_IJNSC_ILi64EEENSC_ILi4EEEEEENSB_IJNSC_ILi8EEES1D_EEENSB_IJSD_NSC_ILi9EEEEEEEEENSB_IJNSB_IJSD_NSC_ILi2048EEEEEENSB_IJS1C_NSC_ILi512EEEEEENSB_IJSY_NSC_ILi8192EEEEEEEEEEEEEvEENS15_INSA_20SM90_TMA_LOAD_IM2COLENS17_IS19_S1B_NSX_INSB_IJNSB_IJS1C_NSC_ILi2EEEEEES1G_S1I_EEENSB_IJS1L_S1N_NSB_IJSY_NSC_ILi4096EEEEEEEEEEEEEvEEEENS_8epilogue10collective6detail29Sm90TmaWarpSpecializedAdapterINS26_15DefaultEpilogueISN_NSB_IJlNSB_IJSD_llEEESY_EEES2B_NS25_6thread17LinearCombinationISN_Li1EffLNS2C_9ScaleType4KindE0ELNS_15FloatRoundStyleE2ESN_EENS_4gemm15EpilogueDefaultEEEEEvvEEEEvNT_6ParamsE,"a",@progbits
	.sectionflags	@""
	.align	4
.nv.constant0._ZN7cutlass13device_kernelINS_4conv6kernel13ConvUniversalINS1_16ConvProblemShapeILNS1_8OperatorE2ELi2EEENS1_10collective14CollectiveConvINS1_46MainloopSm90TmaGmmaWarpSpecializedImplicitGemmILS5_2ELi9ELi2EN4cute5tupleIJNSA_1CILi1EEESD_SD_EEENS1_36KernelImplicitTmaWarpSpecializedSm90ELi1EEENSB_IJNSC_ILi256EEENSB_IJNSC_ILi128EEEEEENSB_IJNSC_ILi32EEEEEEEEENS_10bfloat16_tESN_NSA_8TiledMMAINSA_8MMA_AtomIJNSA_4SM904GMMA28MMA_64x128x16_F32BF16BF16_SSILNSR_5MajorE1ELST_1ELNSR_7ScaleInE1ELSU_1EEEEEENSA_6LayoutISE_NSB_IJNSC_ILi0EEESY_SY_EEEEENSB_IJNSA_10UnderscoreES11_S11_EEEEENS7_6detail26Sm90ImplicitGemmTileTraitsINSA_13SM90_TMA_LOADENSA_14ComposedLayoutINSA_7SwizzleILi3ELi4ELi3EEENSA_18smem_ptr_flag_bitsILi16EEENSX_INSB_IJNSB_IJNSC_ILi64EEENSC_ILi4EEEEEENSB_IJNSC_ILi8EEES1D_EEENSB_IJSD_NSC_ILi9EEEEEEEEENSB_IJNSB_IJSD_NSC_ILi2048EEEEEENSB_IJS1C_NSC_ILi512EEEEEENSB_IJSY_NSC_ILi8192EEEEEEEEEEEEEvEENS15_INSA_20SM90_TMA_LOAD_IM2COLENS17_IS19_S1B_NSX_INSB_IJNSB_IJS1C_NSC_ILi2EEEEEES1G_S1I_EEENSB_IJS1L_S1N_NSB_IJSY_NSC_ILi4096EEEEEEEEEEEEEvEEEENS_8epilogue10collective6detail29Sm90TmaWarpSpecializedAdapterINS26_15DefaultEpilogueISN_NSB_IJlNSB_IJSD_llEEESY_EEES2B_NS25_6thread17LinearCombinationISN_Li1EffLNS2C_9ScaleType4KindE0ELNS_15FloatRoundStyleE2ESN_EENS_4gemm15EpilogueDefaultEEEEEvvEEEEvNT_6ParamsE:
	.zero		1536


//--------------------- SYMBOLS --------------------------

	.type		.nv.reservedSmem.offset0,@object
	.size		.nv.reservedSmem.offset0,0x4
